	.headerflags	@"EF_CUDA_TEXMODE_UNIFIED EF_CUDA_64BIT_ADDRESS EF_CUDA_ACCELERATORS EF_CUDA_SM90 EF_CUDA_VIRTUAL_SM(EF_CUDA_SM90)"
	.elftype	@"ET_EXEC"


//--------------------- .nv.info                  --------------------------
	.section	.nv.info,"",@"SHT_CUDA_INFO"
	.align	4


	//----- nvinfo : EIATTR_REGCOUNT
	.align		4
        /*0000*/ 	.byte	0x04, 0x2f
        /*0002*/ 	.short	(.L_1 - .L_0)
	.align		4
.L_0:
        /*0004*/ 	.word	index@(triton_mm)
        /*0008*/ 	.word	0x000000a8


	//----- nvinfo : EIATTR_MIN_STACK_SIZE
	.align		4
.L_1:
        /*000c*/ 	.byte	0x04, 0x12
        /*000e*/ 	.short	(.L_3 - .L_2)
	.align		4
.L_2:
        /*0010*/ 	.word	index@(triton_mm)
        /*0014*/ 	.word	0x00000000


	//----- nvinfo : EIATTR_FRAME_SIZE
	.align		4
.L_3:
        /*0018*/ 	.byte	0x04, 0x11
        /*001a*/ 	.short	(.L_5 - .L_4)
	.align		4
.L_4:
        /*001c*/ 	.word	index@(triton_mm)
        /*0020*/ 	.word	0x00000000


	//----- nvinfo : EIATTR_MIN_STACK_SIZE
	.align		4
.L_5:
        /*0024*/ 	.byte	0x04, 0x12
        /*0026*/ 	.short	(.L_7 - .L_6)
	.align		4
.L_6:
        /*0028*/ 	.word	index@(triton_mm)
        /*002c*/ 	.word	0x00000000
.L_7:


//--------------------- .nv.info.triton_mm        --------------------------
	.section	.nv.info.triton_mm,"",@"SHT_CUDA_INFO"
	.sectionflags	@""
	.align	4


	//----- nvinfo : EIATTR_CUDA_API_VERSION
	.align		4
        /*0000*/ 	.byte	0x04, 0x37
        /*0002*/ 	.short	(.L_9 - .L_8)
.L_8:
        /*0004*/ 	.word	0x0000007c


	//----- nvinfo : EIATTR_KPARAM_INFO
	.align		4
.L_9:
        /*0008*/ 	.byte	0x04, 0x17
        /*000a*/ 	.short	(.L_11 - .L_10)
.L_10:
        /*000c*/ 	.word	0x00000000
        /*0010*/ 	.short	0x0003
        /*0012*/ 	.short	0x0018
        /*0014*/ 	.byte	0x00, 0xf0, 0x11, 0x00


	//----- nvinfo : EIATTR_KPARAM_INFO
	.align		4
.L_11:
        /*0018*/ 	.byte	0x04, 0x17
        /*001a*/ 	.short	(.L_13 - .L_12)
.L_12:
        /*001c*/ 	.word	0x00000000
        /*0020*/ 	.short	0x0002
        /*0022*/ 	.short	0x0010
        /*0024*/ 	.byte	0x00, 0xf0, 0x21, 0x00


	//----- nvinfo : EIATTR_KPARAM_INFO
	.align		4
.L_13:
        /*0028*/ 	.byte	0x04, 0x17
        /*002a*/ 	.short	(.L_15 - .L_14)
.L_14:
        /*002c*/ 	.word	0x00000000
        /*0030*/ 	.short	0x0001
        /*0032*/ 	.short	0x0008
        /*0034*/ 	.byte	0x00, 0xf0, 0x21, 0x00


	//----- nvinfo : EIATTR_KPARAM_INFO
	.align		4
.L_15:
        /*0038*/ 	.byte	0x04, 0x17
        /*003a*/ 	.short	(.L_17 - .L_16)
.L_16:
        /*003c*/ 	.word	0x00000000
        /*0040*/ 	.short	0x0000
        /*0042*/ 	.short	0x0000
        /*0044*/ 	.byte	0x00, 0xf0, 0x21, 0x00


	//----- nvinfo : EIATTR_SPARSE_MMA_MASK
	.align		4
.L_17:
        /*0048*/ 	.byte	0x03, 0x50
        /*004a*/ 	.short	0x0000


	//----- nvinfo : EIATTR_MAXREG_COUNT
	.align		4
        /*004c*/ 	.byte	0x03, 0x1b
        /*004e*/ 	.short	0x00ff


	//----- nvinfo : EIATTR_COOP_GROUP_MASK_REGIDS
	.align		4
        /*0050*/ 	.byte	0x04, 0x29
        /*0052*/ 	.short	(.L_19 - .L_18)


	//   ....[0]....
.L_18:
        /*0054*/ 	.word	0xffffffff


	//----- nvinfo : EIATTR_COOP_GROUP_INSTR_OFFSETS
	.align		4
.L_19:
        /*0058*/ 	.byte	0x04, 0x28
        /*005a*/ 	.short	(.L_21 - .L_20)


	//   ....[0]....
.L_20:
        /*005c*/ 	.word	0x00001210


	//----- nvinfo : EIATTR_EXIT_INSTR_OFFSETS
	.align		4
.L_21:
        /*0060*/ 	.byte	0x04, 0x1c
        /*0062*/ 	.short	(.L_23 - .L_22)


	//   ....[0]....
.L_22:
        /*0064*/ 	.word	0x00000040


	//   ....[1]....
        /*0068*/ 	.word	0x000026a0


	//   ....[2]....
        /*006c*/ 	.word	0x000026f0


	//----- nvinfo : EIATTR_MAX_THREADS
	.align		4
.L_23:
        /*0070*/ 	.byte	0x04, 0x05
        /*0072*/ 	.short	(.L_25 - .L_24)
.L_24:
        /*0074*/ 	.word	0x00000080
        /*0078*/ 	.word	0x00000001
        /*007c*/ 	.word	0x00000001


	//----- nvinfo : EIATTR_CBANK_PARAM_SIZE
	.align		4
.L_25:
        /*0080*/ 	.byte	0x03, 0x19
        /*0082*/ 	.short	0x001c


	//----- nvinfo : EIATTR_PARAM_CBANK
	.align		4
        /*0084*/ 	.byte	0x04, 0x0a
        /*0086*/ 	.short	(.L_27 - .L_26)
	.align		4
.L_26:
        /*0088*/ 	.word	index@(.nv.constant0.triton_mm)
        /*008c*/ 	.short	0x0210
        /*008e*/ 	.short	0x001c


	//----- nvinfo : EIATTR_SW_WAR
	.align		4
.L_27:
        /*0090*/ 	.byte	0x04, 0x36
        /*0092*/ 	.short	(.L_29 - .L_28)
.L_28:
        /*0094*/ 	.word	0x00000008
.L_29:


//--------------------- .nv.callgraph             --------------------------
	.section	.nv.callgraph,"",@"SHT_CUDA_CALLGRAPH"
	.align	4
	.sectionentsize	8
	.align		4
        /*0000*/ 	.word	0x00000000
	.align		4
        /*0004*/ 	.word	0xffffffff
	.align		4
        /*0008*/ 	.word	0x00000000
	.align		4
        /*000c*/ 	.word	0xfffffffe
	.align		4
        /*0010*/ 	.word	0x00000000
	.align		4
        /*0014*/ 	.word	0xfffffffd
	.align		4
        /*0018*/ 	.word	0x00000000
	.align		4
        /*001c*/ 	.word	0xfffffffc


//--------------------- .text.triton_mm           --------------------------
	.section	.text.triton_mm,"ax",@progbits
	.sectionflags	@"SHF_BARRIERS=1"
	.align	128
        .global         triton_mm
        .type           triton_mm,@function
        .size           triton_mm,(.L_x_2 - triton_mm)
        .other          triton_mm,@"STO_CUDA_ENTRY STV_DEFAULT"
triton_mm:
.text.triton_mm:
[----:B------:R-:W1:Y:S02]  /*0000*/  LDC R1, c[0x0][0x28] ;  /* 0x00000a00ff017b82 */ /* 0x000e640000000800 */
[----:B------:R-:W2:Y:S02]  /*0010*/  LDC R0, c[0x0][0x228] ;  /* 0x00008a00ff007b82 */ /* 0x000ea40000000800 */
[----:B--2---:R-:W-:-:S05]  /*0020*/  IMAD R2, R0, 0xc00, RZ ;  /* 0x00000c0000027824 */ /* 0x004fca00078e02ff */
[----:B------:R-:W-:-:S13]  /*0030*/  ISETP.NE.AND P0, PT, R2, RZ, PT ;  /* 0x000000ff0200720c */ /* 0x000fda0003f05270 */
[----:B------:R-:W-:Y:S05]  /*0040*/  @!P0 EXIT ;  /* 0x000000000000894d */ /* 0x000fea0003800000 */
[----:B------:R-:W2:Y:S01]  /*0050*/  S2R R10, SR_CTAID.X ;  /* 0x00000000000a7919 */ /* 0x000ea20000002500 */
[----:B------:R-:W-:Y:S01]  /*0060*/  VIADD R2, R0, 0x7f ;  /* 0x0000007f00027836 */ /* 0x000fe20000000000 */
[----:B------:R-:W-:Y:S01]  /*0070*/  IABS R21, R0 ;  /* 0x0000000000157213 */ /* 0x000fe20000000000 */
[----:B------:R-:W3:Y:S01]  /*0080*/  S2UR UR18, SR_CgaCtaId ;  /* 0x00000000001279c3 */ /* 0x000ee20000008800 */
[----:B------:R-:W4:Y:S01]  /*0090*/  S2R R18, SR_TID.X ;  /* 0x0000000000127919 */ /* 0x000f220000002100 */
[----:B------:R-:W-:Y:S01]  /*00a0*/  UMOV UR4, 0x400 ;  /* 0x0000040000047882 */ /* 0x000fe20000000000 */
[----:B------:R-:W-:Y:S01]  /*00b0*/  SHF.R.S32.HI R3, RZ, 0x1f, R2 ;  /* 0x0000001fff037819 */ /* 0x000fe20000011402 */
[----:B------:R-:W-:Y:S01]  /*00c0*/  ULDC.64 UR22, c[0x0][0x208] ;  /* 0x0000820000167ab9 */ /* 0x000fe20000000a00 */
[----:B------:R-:W-:Y:S01]  /*00d0*/  IMAD.MOV.U32 R161, RZ, RZ, -0x20 ;  /* 0xffffffe0ffa17424 */ /* 0x000fe200078e00ff */
[----:B------:R-:W-:Y:S02]  /*00e0*/  CS2R R88, SRZ ;  /* 0x0000000000587805 */ /* 0x000fe4000001ff00 */
[----:B------:R-:W-:Y:S01]  /*00f0*/  LEA.HI R3, R3, R2, RZ, 0x7 ;  /* 0x0000000203037211 */ /* 0x000fe200078f38ff */
[----:B------:R-:W5:Y:S01]  /*0100*/  LDC.64 R34, c[0x0][0x218] ;  /* 0x00008600ff227b82 */ /* 0x000f620000000a00 */
[----:B------:R-:W-:-:S02]  /*0110*/  CS2R R90, SRZ ;  /* 0x00000000005a7805 */ /* 0x000fc4000001ff00 */
[----:B------:R-:W-:Y:S02]  /*0120*/  CS2R R92, SRZ ;  /* 0x00000000005c7805 */ /* 0x000fe4000001ff00 */
[----:B------:R-:W-:Y:S02]  /*0130*/  CS2R R94, SRZ ;  /* 0x00000000005e7805 */ /* 0x000fe4000001ff00 */
[----:B------:R-:W-:Y:S02]  /*0140*/  CS2R R96, SRZ ;  /* 0x0000000000607805 */ /* 0x000fe4000001ff00 */
[----:B------:R-:W-:Y:S02]  /*0150*/  CS2R R98, SRZ ;  /* 0x0000000000627805 */ /* 0x000fe4000001ff00 */
[----:B------:R-:W-:Y:S02]  /*0160*/  CS2R R100, SRZ ;  /* 0x0000000000647805 */ /* 0x000fe4000001ff00 */
        /* <DEDUP_REMOVED lines=8> */
[----:B------:R-:W-:Y:S01]  /*01f0*/  CS2R R118, SRZ ;  /* 0x0000000000767805 */ /* 0x000fe2000001ff00 */
[----:B---3--:R-:W-:Y:S01]  /*0200*/  UPRMT UR18, UR18, 0x654, UR4 ;  /* 0x0000065412127896 */ /* 0x008fe20008000004 */
[----:B------:R-:W-:Y:S02]  /*0210*/  CS2R R120, SRZ ;  /* 0x0000000000787805 */ /* 0x000fe4000001ff00 */
[----:B------:R-:W-:Y:S02]  /*0220*/  CS2R R122, SRZ ;  /* 0x00000000007a7805 */ /* 0x000fe4000001ff00 */
[----:B------:R-:W-:Y:S02]  /*0230*/  CS2R R124, SRZ ;  /* 0x00000000007c7805 */ /* 0x000fe4000001ff00 */
[----:B------:R-:W-:Y:S01]  /*0240*/  CS2R R126, SRZ ;  /* 0x00000000007e7805 */ /* 0x000fe2000001ff00 */
[C---:B--2---:R-:W-:Y:S01]  /*0250*/  IMAD.HI R4, R10.reuse, 0x2aaaaaab, RZ ;  /* 0x2aaaaaab0a047827 */ /* 0x044fe200078e02ff */
[----:B------:R-:W-:-:S02]  /*0260*/  ISETP.GE.AND P2, PT, R10, RZ, PT ;  /* 0x000000ff0a00720c */ /* 0x000fc40003f46270 */
[----:B------:R-:W-:Y:S02]  /*0270*/  CS2R R128, SRZ ;  /* 0x0000000000807805 */ /* 0x000fe4000001ff00 */
[----:B------:R-:W-:Y:S02]  /*0280*/  CS2R R130, SRZ ;  /* 0x0000000000827805 */ /* 0x000fe4000001ff00 */
[----:B----4-:R-:W-:Y:S02]  /*0290*/  SHF.R.U32.HI R160, RZ, 0x5, R18 ;  /* 0x00000005ffa07819 */ /* 0x010fe40000011612 */
[----:B------:R-:W-:Y:S02]  /*02a0*/  CS2R R132, SRZ ;  /* 0x0000000000847805 */ /* 0x000fe4000001ff00 */
[----:B------:R-:W-:Y:S02]  /*02b0*/  SHF.R.U32.HI R5, RZ, 0x1f, R4 ;  /* 0x0000001fff057819 */ /* 0x000fe40000011604 */
[----:B------:R-:W-:-:S02]  /*02c0*/  CS2R R134, SRZ ;  /* 0x0000000000867805 */ /* 0x000fc4000001ff00 */
[----:B------:R-:W-:Y:S02]  /*02d0*/  CS2R R136, SRZ ;  /* 0x0000000000887805 */ /* 0x000fe4000001ff00 */
[----:B------:R-:W-:Y:S02]  /*02e0*/  CS2R R138, SRZ ;  /* 0x00000000008a7805 */ /* 0x000fe4000001ff00 */
[----:B------:R-:W-:Y:S02]  /*02f0*/  LEA.HI.SX32 R5, R4, R5, 0x1b ;  /* 0x0000000504057211 */ /* 0x000fe400078fdaff */
[----:B------:R-:W-:Y:S02]  /*0300*/  CS2R R140, SRZ ;  /* 0x00000000008c7805 */ /* 0x000fe4000001ff00 */
[----:B------:R-:W-:Y:S02]  /*0310*/  CS2R R142, SRZ ;  /* 0x00000000008e7805 */ /* 0x000fe4000001ff00 */
[----:B------:R-:W-:-:S02]  /*0320*/  CS2R R144, SRZ ;  /* 0x0000000000907805 */ /* 0x000fc4000001ff00 */
[----:B------:R-:W-:Y:S01]  /*0330*/  CS2R R146, SRZ ;  /* 0x0000000000927805 */ /* 0x000fe2000001ff00 */
[C---:B------:R-:W-:Y:S01]  /*0340*/  IMAD.SHL.U32 R4, R5.reuse, 0x8, RZ ;  /* 0x0000000805047824 */ /* 0x040fe200078e00ff */
[----:B------:R-:W-:Y:S01]  /*0350*/  CS2R R148, SRZ ;  /* 0x0000000000947805 */ /* 0x000fe2000001ff00 */
[----:B------:R-:W-:Y:S01]  /*0360*/  IMAD R5, R5, -0xc0, R10 ;  /* 0xffffff4005057824 */ /* 0x000fe200078e020a */
[----:B------:R-:W-:Y:S02]  /*0370*/  CS2R R150, SRZ ;  /* 0x0000000000967805 */ /* 0x000fe4000001ff00 */
[----:B------:R-:W-:Y:S02]  /*0380*/  CS2R R42, SRZ ;  /* 0x00000000002a7805 */ /* 0x000fe4000001ff00 */
[----:B------:R-:W-:Y:S02]  /*0390*/  LEA.HI.SX32 R3, R3, -R4, 0x19 ;  /* 0x8000000403037211 */ /* 0x000fe400078fcaff */
[----:B------:R-:W-:-:S02]  /*03a0*/  CS2R R44, SRZ ;  /* 0x00000000002c7805 */ /* 0x000fc4000001ff00 */
[----:B------:R-:W-:Y:S02]  /*03b0*/  IABS R12, R5 ;  /* 0x00000005000c7213 */ /* 0x000fe40000000000 */
[----:B------:R-:W-:Y:S02]  /*03c0*/  CS2R R46, SRZ ;  /* 0x00000000002e7805 */ /* 0x000fe4000001ff00 */
[----:B------:R-:W-:Y:S02]  /*03d0*/  VIMNMX R6, R3, 0x8, PT ;  /* 0x0000000803067848 */ /* 0x000fe40003fe0100 */
[----:B------:R-:W-:Y:S02]  /*03e0*/  CS2R R48, SRZ ;  /* 0x0000000000307805 */ /* 0x000fe4000001ff00 */
[----:B------:R-:W-:Y:S02]  /*03f0*/  CS2R R50, SRZ ;  /* 0x0000000000327805 */ /* 0x000fe4000001ff00 */
[----:B------:R-:W-:-:S02]  /*0400*/  CS2R R52, SRZ ;  /* 0x0000000000347805 */ /* 0x000fc4000001ff00 */
[-C--:B------:R-:W-:Y:S02]  /*0410*/  IABS R11, R6.reuse ;  /* 0x00000006000b7213 */ /* 0x080fe40000000000 */
[----:B------:R-:W-:Y:S02]  /*0420*/  CS2R R54, SRZ ;  /* 0x0000000000367805 */ /* 0x000fe4000001ff00 */
[----:B------:R-:W-:Y:S02]  /*0430*/  LOP3.LUT R5, R5, R6, RZ, 0x3c, !PT ;  /* 0x0000000605057212 */ /* 0x000fe400078e3cff */
[----:B------:R-:W-:Y:S01]  /*0440*/  CS2R R56, SRZ ;  /* 0x0000000000387805 */ /* 0x000fe2000001ff00 */
[----:B------:R-:W2:Y:S01]  /*0450*/  I2F.RP R7, R11 ;  /* 0x0000000b00077306 */ /* 0x000ea20000209400 */
[----:B------:R-:W-:Y:S02]  /*0460*/  CS2R R58, SRZ ;  /* 0x00000000003a7805 */ /* 0x000fe4000001ff00 */
[----:B------:R-:W-:-:S02]  /*0470*/  ISETP.GE.AND P4, PT, R5, RZ, PT ;  /* 0x000000ff0500720c */ /* 0x000fc40003f86270 */
[----:B------:R-:W-:Y:S02]  /*0480*/  CS2R R60, SRZ ;  /* 0x00000000003c7805 */ /* 0x000fe4000001ff00 */
[----:B------:R-:W-:Y:S02]  /*0490*/  LOP3.LUT R5, RZ, R6, RZ, 0x33, !PT ;  /* 0x00000006ff057212 */ /* 0x000fe400078e33ff */
        /* <DEDUP_REMOVED lines=9> */
[----:B------:R-:W-:Y:S01]  /*0530*/  CS2R R80, SRZ ;  /* 0x0000000000507805 */ /* 0x000fe2000001ff00 */
[----:B--2---:R-:W2:Y:S01]  /*0540*/  MUFU.RCP R7, R7 ;  /* 0x0000000700077308 */ /* 0x004ea20000001000 */
[----:B------:R-:W-:-:S02]  /*0550*/  CS2R R82, SRZ ;  /* 0x0000000000527805 */ /* 0x000fc4000001ff00 */
[----:B------:R-:W-:Y:S02]  /*0560*/  LOP3.LUT R160, R160, 0x7fffffc, RZ, 0xc0, !PT ;  /* 0x07fffffca0a07812 */ /* 0x000fe400078ec0ff */
[----:B------:R-:W-:Y:S02]  /*0570*/  CS2R R84, SRZ ;  /* 0x0000000000547805 */ /* 0x000fe4000001ff00 */
[----:B------:R-:W-:Y:S01]  /*0580*/  CS2R R86, SRZ ;  /* 0x0000000000567805 */ /* 0x000fe2000001ff00 */
[----:B------:R-:W-:Y:S01]  /*0590*/  UMOV UR19, 0x1 ;  /* 0x0000000100137882 */ /* 0x000fe20000000000 */
[----:B------:R-:W-:Y:S01]  /*05a0*/  UMOV UR20, 0xffffffff ;  /* 0xffffffff00147882 */ /* 0x000fe20000000000 */
[----:B------:R-:W-:Y:S01]  /*05b0*/  UMOV UR4, URZ ;  /* 0x0000003f00047c82 */ /* 0x000fe20008000000 */
[----:B------:R-:W-:Y:S01]  /*05c0*/  UMOV UR5, URZ ;  /* 0x0000003f00057c82 */ /* 0x000fe20008000000 */
[----:B--2---:R-:W-:Y:S01]  /*05d0*/  VIADD R2, R7, 0xffffffe ;  /* 0x0ffffffe07027836 */ /* 0x004fe20000000000 */
[----:B------:R-:W-:-:S03]  /*05e0*/  IABS R7, R10 ;  /* 0x0000000a00077213 */ /* 0x000fc60000000000 */
[----:B------:R2:W3:Y:S02]  /*05f0*/  F2I.FTZ.U32.TRUNC.NTZ R3, R2 ;  /* 0x0000000200037305 */ /* 0x0004e4000021f000 */
[----:B--2---:R-:W-:Y:S02]  /*0600*/  IMAD.MOV.U32 R2, RZ, RZ, RZ ;  /* 0x000000ffff027224 */ /* 0x004fe400078e00ff */
[----:B---3--:R-:W-:-:S04]  /*0610*/  IMAD.MOV R8, RZ, RZ, -R3 ;  /* 0x000000ffff087224 */ /* 0x008fc800078e0a03 */
[----:B------:R-:W-:Y:S01]  /*0620*/  IMAD R9, R8, R11, RZ ;  /* 0x0000000b08097224 */ /* 0x000fe200078e02ff */
[----:B------:R-:W-:-:S03]  /*0630*/  IABS R8, R6 ;  /* 0x0000000600087213 */ /* 0x000fc60000000000 */
[----:B------:R-:W-:Y:S02]  /*0640*/  IMAD.HI.U32 R3, R3, R9, R2 ;  /* 0x0000000903037227 */ /* 0x000fe400078e0002 */
[----:B------:R-:W2:Y:S02]  /*0650*/  I2F.RP R9, R21 ;  /* 0x0000001500097306 */ /* 0x000ea40000209400 */
[----:B------:R-:W-:Y:S02]  /*0660*/  IMAD.MOV R13, RZ, RZ, -R8 ;  /* 0x000000ffff0d7224 */ /* 0x000fe400078e0a08 */
[----:B------:R-:W-:-:S04]  /*0670*/  IMAD.HI.U32 R2, R3, R7, RZ ;  /* 0x0000000703027227 */ /* 0x000fc800078e00ff */
[----:B------:R-:W-:Y:S02]  /*0680*/  IMAD R2, R2, R13, R7 ;  /* 0x0000000d02027224 */ /* 0x000fe400078e0207 */
[----:B------:R-:W-:-:S03]  /*0690*/  IMAD.HI.U32 R8, R3, R12, RZ ;  /* 0x0000000c03087227 */ /* 0x000fc600078e00ff */
[C---:B------:R-:W-:Y:S01]  /*06a0*/  ISETP.GT.U32.AND P0, PT, R11.reuse, R2, PT ;  /* 0x000000020b00720c */ /* 0x040fe20003f04070 */
[----:B------:R-:W-:Y:S01]  /*06b0*/  IMAD R7, R8, R13, R12 ;  /* 0x0000000d08077224 */ /* 0x000fe200078e020c */
[----:B--2---:R-:W2:Y:S04]  /*06c0*/  MUFU.RCP R9, R9 ;  /* 0x0000000900097308 */ /* 0x004ea80000001000 */
[----:B------:R-:W-:-:S07]  /*06d0*/  ISETP.GT.U32.AND P3, PT, R11, R7, PT ;  /* 0x000000070b00720c */ /* 0x000fce0003f64070 */
[----:B------:R-:W-:Y:S02]  /*06e0*/  @!P0 IMAD.IADD R2, R2, 0x1, -R11 ;  /* 0x0000000102028824 */ /* 0x000fe400078e0a0b */
[----:B--2---:R-:W-:-:S03]  /*06f0*/  VIADD R3, R9, 0xffffffe ;  /* 0x0ffffffe09037836 */ /* 0x004fc60000000000 */
[----:B------:R-:W-:Y:S01]  /*0700*/  ISETP.GT.U32.AND P0, PT, R11, R2, PT ;  /* 0x000000020b00720c */ /* 0x000fe20003f04070 */
[----:B------:R-:W-:Y:S01]  /*0710*/  @!P3 IMAD.IADD R7, R7, 0x1, -R11 ;  /* 0x000000010707b824 */ /* 0x000fe200078e0a0b */
[----:B------:R-:W-:Y:S01]  /*0720*/  SHF.R.U32.HI R9, RZ, 0x2, R18 ;  /* 0x00000002ff097819 */ /* 0x000fe20000011612 */
[----:B------:R-:W-:Y:S01]  /*0730*/  @!P3 VIADD R8, R8, 0x1 ;  /* 0x000000010808b836 */ /* 0x000fe20000000000 */
[----:B------:R-:W2:Y:S02]  /*0740*/  F2I.FTZ.U32.TRUNC.NTZ R3, R3 ;  /* 0x0000000300037305 */ /* 0x000ea4000021f000 */
[----:B------:R-:W-:Y:S02]  /*0750*/  ISETP.GE.U32.AND P1, PT, R7, R11, PT ;  /* 0x0000000b0700720c */ /* 0x000fe40003f26070 */
[----:B------:R-:W-:-:S05]  /*0760*/  SGXT.U32 R9, R9, 0x5 ;  /* 0x000000050909781a */ /* 0x000fca0000000000 */
[----:B------:R-:W-:Y:S01]  /*0770*/  @!P0 IMAD.IADD R2, R2, 0x1, -R11 ;  /* 0x0000000102028824 */ /* 0x000fe200078e0a0b */
[----:B------:R-:W-:-:S03]  /*0780*/  ISETP.NE.AND P0, PT, R6, RZ, PT ;  /* 0x000000ff0600720c */ /* 0x000fc60003f05270 */
[----:B------:R-:W-:Y:S02]  /*0790*/  @!P2 IMAD.MOV R2, RZ, RZ, -R2 ;  /* 0x000000ffff02a224 */ /* 0x000fe400078e0a02 */
[----:B------:R-:W-:Y:S02]  /*07a0*/  @P1 VIADD R8, R8, 0x1 ;  /* 0x0000000108081836 */ /* 0x000fe40000000000 */
[----:B--2---:R-:W-:Y:S01]  /*07b0*/  IMAD.MOV R6, RZ, RZ, -R3 ;  /* 0x000000ffff067224 */ /* 0x004fe200078e0a03 */
[C---:B------:R-:W-:Y:S01]  /*07c0*/  SEL R7, R5.reuse, R2, !P0 ;  /* 0x0000000205077207 */ /* 0x040fe20004000000 */
[----:B------:R-:W-:Y:S01]  /*07d0*/  @!P4 IMAD.MOV R8, RZ, RZ, -R8 ;  /* 0x000000ffff08c224 */ /* 0x000fe200078e0a08 */
[----:B------:R-:W-:Y:S01]  /*07e0*/  SHF.R.U32.HI R2, RZ, 0x4, R18 ;  /* 0x00000004ff027819 */ /* 0x000fe20000011612 */
[----:B------:R-:W-:Y:S02]  /*07f0*/  IMAD R11, R6, R21, RZ ;  /* 0x00000015060b7224 */ /* 0x000fe400078e02ff */
[----:B------:R-:W-:Y:S01]  /*0800*/  IMAD.IADD R4, R4, 0x1, R7 ;  /* 0x0000000104047824 */ /* 0x000fe200078e0207 */
[----:B------:R-:W-:Y:S01]  /*0810*/  SGXT.U32 R7, R2, 0x3 ;  /* 0x000000030207781a */ /* 0x000fe20000000000 */
[----:B------:R-:W-:Y:S01]  /*0820*/  IMAD.MOV.U32 R2, RZ, RZ, RZ ;  /* 0x000000ffff027224 */ /* 0x000fe200078e00ff */
[----:B------:R-:W-:Y:S01]  /*0830*/  SEL R5, R5, R8, !P0 ;  /* 0x0000000805057207 */ /* 0x000fe20004000000 */
[----:B------:R-:W-:-:S02]  /*0840*/  IMAD.SHL.U32 R4, R4, 0x80, RZ ;  /* 0x0000008004047824 */ /* 0x000fc400078e00ff */
[----:B------:R-:W-:-:S03]  /*0850*/  IMAD.HI.U32 R2, R3, R11, R2 ;  /* 0x0000000b03027227 */ /* 0x000fc600078e0002 */
[C---:B------:R-:W-:Y:S01]  /*0860*/  LOP3.LUT R6, R4.reuse, R9, RZ, 0xfc, !PT ;  /* 0x0000000904067212 */ /* 0x040fe200078efcff */
[----:B------:R-:W-:Y:S01]  /*0870*/  IMAD.SHL.U32 R5, R5, 0x80, RZ ;  /* 0x0000008005057824 */ /* 0x000fe200078e00ff */
[----:B------:R-:W-:Y:S02]  /*0880*/  LOP3.LUT R3, R4, R7, RZ, 0xfc, !PT ;  /* 0x0000000704037212 */ /* 0x000fe400078efcff */
[----:B------:R-:W-:Y:S02]  /*0890*/  IABS R8, R6 ;  /* 0x0000000600087213 */ /* 0x000fe40000000000 */
[----:B------:R-:W-:Y:S02]  /*08a0*/  LOP3.LUT R7, R4, 0x20, R9, 0xfe, !PT ;  /* 0x0000002004077812 */ /* 0x000fe400078efe09 */
[----:B------:R-:W-:Y:S02]  /*08b0*/  LOP3.LUT R11, R4, 0x40, R9, 0xfe, !PT ;  /* 0x00000040040b7812 */ /* 0x000fe400078efe09 */
[----:B------:R-:W-:Y:S01]  /*08c0*/  LOP3.LUT R23, R4, 0x60, R9, 0xfe, !PT ;  /* 0x0000006004177812 */ /* 0x000fe200078efe09 */
[----:B------:R-:W-:Y:S01]  /*08d0*/  IMAD.HI.U32 R4, R2, R8, RZ ;  /* 0x0000000802047227 */ /* 0x000fe200078e00ff */
[----:B------:R-:W-:-:S02]  /*08e0*/  IABS R10, R7 ;  /* 0x00000007000a7213 */ /* 0x000fc40000000000 */
[----:B------:R-:W-:Y:S01]  /*08f0*/  IABS R12, R11 ;  /* 0x0000000b000c7213 */ /* 0x000fe20000000000 */
[----:B------:R-:W-:Y:S01]  /*0900*/  IMAD.MOV R4, RZ, RZ, -R4 ;  /* 0x000000ffff047224 */ /* 0x000fe200078e0a04 */
[----:B------:R-:W-:Y:S01]  /*0910*/  ISETP.GE.AND P0, PT, R6, RZ, PT ;  /* 0x000000ff0600720c */ /* 0x000fe20003f06270 */
[C---:B------:R-:W-:Y:S01]  /*0920*/  IMAD.HI.U32 R6, R2.reuse, R10, RZ ;  /* 0x0000000a02067227 */ /* 0x040fe200078e00ff */
[----:B------:R-:W-:Y:S02]  /*0930*/  IABS R13, R23 ;  /* 0x00000017000d7213 */ /* 0x000fe40000000000 */
[----:B------:R-:W-:Y:S01]  /*0940*/  ISETP.GE.AND P2, PT, R7, RZ, PT ;  /* 0x000000ff0700720c */ /* 0x000fe20003f46270 */
[----:B------:R-:W-:Y:S01]  /*0950*/  IMAD R8, R21, R4, R8 ;  /* 0x0000000415087224 */ /* 0x000fe200078e0208 */
[----:B------:R-:W-:Y:S01]  /*0960*/  LOP3.LUT R27, R5, 0x20, R9, 0xfe, !PT ;  /* 0x00000020051b7812 */ /* 0x000fe200078efe09 */
[----:B------:R-:W-:Y:S01]  /*0970*/  IMAD.HI.U32 R7, R2, R12, RZ ;  /* 0x0000000c02077227 */ /* 0x000fe200078e00ff */
[----:B------:R-:W-:-:S02]  /*0980*/  ISETP.GE.AND P1, PT, R11, RZ, PT ;  /* 0x000000ff0b00720c */ /* 0x000fc40003f26270 */
[----:B------:R-:W-:Y:S01]  /*0990*/  ISETP.GT.U32.AND P6, PT, R21, R8, PT ;  /* 0x000000081500720c */ /* 0x000fe20003fc4070 */
[----:B------:R-:W-:Y:S01]  /*09a0*/  IMAD.MOV R6, RZ, RZ, -R6 ;  /* 0x000000ffff067224 */ /* 0x000fe200078e0a06 */
[----:B------:R-:W-:Y:S01]  /*09b0*/  LOP3.LUT R4, R9, 0x40, RZ, 0xfc, !PT ;  /* 0x0000004009047812 */ /* 0x000fe200078efcff */
[----:B------:R-:W-:Y:S01]  /*09c0*/  IMAD.HI.U32 R2, R2, R13, RZ ;  /* 0x0000000d02027227 */ /* 0x000fe200078e00ff */
[----:B------:R-:W-:Y:S02]  /*09d0*/  LOP3.LUT R25, R5, R9, RZ, 0xfc, !PT ;  /* 0x0000000905197212 */ /* 0x000fe400078efcff */
[----:B------:R-:W-:Y:S01]  /*09e0*/  LOP3.LUT R29, R5, 0x40, R9, 0xfe, !PT ;  /* 0x00000040051d7812 */ /* 0x000fe200078efe09 */
[----:B------:R-:W-:Y:S01]  /*09f0*/  IMAD.MOV R7, RZ, RZ, -R7 ;  /* 0x000000ffff077224 */ /* 0x000fe200078e0a07 */
[----:B------:R-:W-:Y:S01]  /*0a00*/  LOP3.LUT R31, R5, 0x60, R9, 0xfe, !PT ;  /* 0x00000060051f7812 */ /* 0x000fe200078efe09 */
[----:B------:R-:W-:Y:S02]  /*0a10*/  IMAD R10, R21, R6, R10 ;  /* 0x00000006150a7224 */ /* 0x000fe400078e020a */
[----:B------:R-:W-:Y:S01]  /*0a20*/  IMAD.MOV R6, RZ, RZ, -R2 ;  /* 0x000000ffff067224 */ /* 0x000fe200078e0a02 */
[----:B------:R-:W-:Y:S01]  /*0a30*/  LOP3.LUT R2, R9, 0x20, RZ, 0xfc, !PT ;  /* 0x0000002009027812 */ /* 0x000fe200078efcff */
[C---:B------:R-:W-:Y:S01]  /*0a40*/  IMAD R12, R21.reuse, R7, R12 ;  /* 0x00000007150c7224 */ /* 0x040fe200078e020c */
[C---:B------:R-:W-:Y:S01]  /*0a50*/  ISETP.GT.U32.AND P3, PT, R21.reuse, R10, PT ;  /* 0x0000000a1500720c */ /* 0x040fe20003f64070 */
[----:B------:R-:W-:Y:S01]  /*0a60*/  IMAD R13, R21, R6, R13 ;  /* 0x00000006150d7224 */ /* 0x000fe200078e020d */
[----:B------:R-:W-:Y:S01]  /*0a70*/  LOP3.LUT R6, R9, 0x60, RZ, 0xfc, !PT ;  /* 0x0000006009067812 */ /* 0x000fe200078efcff */
[----:B------:R-:W-:Y:S01]  /*0a80*/  @!P6 IMAD.IADD R8, R8, 0x1, -R21 ;  /* 0x000000010808e824 */ /* 0x000fe200078e0a15 */
[----:B------:R-:W-:Y:S01]  /*0a90*/  ISETP.GT.U32.AND P4, PT, R21, R12, PT ;  /* 0x0000000c1500720c */ /* 0x000fe20003f84070 */
[----:B------:R-:W-:Y:S01]  /*0aa0*/  IMAD.HI R15, R27, 0x2aaaaaab, RZ ;  /* 0x2aaaaaab1b0f7827 */ /* 0x000fe200078e02ff */
[----:B------:R-:W-:-:S02]  /*0ab0*/  ISETP.GT.U32.AND P5, PT, R21, R13, PT ;  /* 0x0000000d1500720c */ /* 0x000fc40003fa4070 */
[----:B------:R-:W-:Y:S01]  /*0ac0*/  ISETP.GT.U32.AND P6, PT, R21, R8, PT ;  /* 0x000000081500720c */ /* 0x000fe20003fc4070 */
[----:B------:R-:W-:Y:S01]  /*0ad0*/  IMAD.SHL.U32 R11, R18, 0x8, RZ ;  /* 0x00000008120b7824 */ /* 0x000fe200078e00ff */
[----:B------:R-:W-:Y:S01]  /*0ae0*/  SHF.R.U32.HI R16, RZ, 0x1f, R15 ;  /* 0x0000001fff107819 */ /* 0x000fe2000001160f */
[----:B------:R-:W-:-:S03]  /*0af0*/  IMAD.HI R17, R29, 0x2aaaaaab, RZ ;  /* 0x2aaaaaab1d117827 */ /* 0x000fc600078e02ff */
[----:B------:R-:W-:Y:S01]  /*0b00*/  LOP3.LUT R7, R11, 0x18, R18, 0x48, !PT ;  /* 0x000000180b077812 */ /* 0x000fe200078e4812 */
[--C-:B------:R-:W-:Y:S01]  /*0b10*/  @!P3 IMAD.IADD R10, R10, 0x1, -R21.reuse ;  /* 0x000000010a0ab824 */ /* 0x100fe200078e0a15 */
[----:B------:R-:W-:Y:S01]  /*0b20*/  LEA.HI R16, R15, R16, RZ, 0x17 ;  /* 0x000000100f107211 */ /* 0x000fe200078fb8ff */
[----:B------:R-:W-:Y:S01]  /*0b30*/  @!P4 IMAD.IADD R12, R12, 0x1, -R21 ;  /* 0x000000010c0cc824 */ /* 0x000fe200078e0a15 */
[----:B------:R-:W-:Y:S01]  /*0b40*/  SHF.R.U32.HI R20, RZ, 0x1f, R17 ;  /* 0x0000001fff147819 */ /* 0x000fe20000011611 */
[----:B------:R-:W-:Y:S01]  /*0b50*/  @!P5 IMAD.IADD R13, R13, 0x1, -R21 ;  /* 0x000000010d0dd824 */ /* 0x000fe200078e0a15 */
[C---:B------:R-:W-:Y:S01]  /*0b60*/  ISETP.GT.U32.AND P5, PT, R21.reuse, R10, PT ;  /* 0x0000000a1500720c */ /* 0x040fe20003fa4070 */
[--C-:B------:R-:W-:Y:S01]  /*0b70*/  IMAD R2, R2, 0x20, R7.reuse ;  /* 0x0000002002027824 */ /* 0x100fe200078e0207 */
[C---:B------:R-:W-:Y:S01]  /*0b80*/  ISETP.GT.U32.AND P4, PT, R21.reuse, R12, PT ;  /* 0x0000000c1500720c */ /* 0x040fe20003f84070 */
[--C-:B------:R-:W-:Y:S01]  /*0b90*/  IMAD R4, R4, 0x20, R7.reuse ;  /* 0x0000002004047824 */ /* 0x100fe200078e0207 */
[----:B------:R-:W-:Y:S01]  /*0ba0*/  ISETP.GT.U32.AND P3, PT, R21, R13, PT ;  /* 0x0000000d1500720c */ /* 0x000fe20003f64070 */
[----:B------:R-:W-:Y:S01]  /*0bb0*/  IMAD R6, R6, 0x20, R7 ;  /* 0x0000002006067824 */ /* 0x000fe200078e0207 */
[----:B------:R-:W-:Y:S01]  /*0bc0*/  LEA.HI R20, R17, R20, RZ, 0x17 ;  /* 0x0000001411147211 */ /* 0x000fe200078fb8ff */
[----:B------:R-:W-:Y:S01]  /*0bd0*/  @!P6 IMAD.IADD R8, R8, 0x1, -R21 ;  /* 0x000000010808e824 */ /* 0x000fe200078e0a15 */
[----:B------:R-:W-:Y:S01]  /*0be0*/  ISETP.GE.AND P6, PT, R23, RZ, PT ;  /* 0x000000ff1700720c */ /* 0x000fe20003fc6270 */
[----:B------:R-:W-:Y:S01]  /*0bf0*/  IMAD R16, R16, -0xc00, R27 ;  /* 0xfffff40010107824 */ /* 0x000fe200078e021b */
[----:B------:R-:W-:Y:S01]  /*0c00*/  LOP3.LUT R11, R11, 0x18, RZ, 0xc0, !PT ;  /* 0x000000180b0b7812 */ /* 0x000fe200078ec0ff */
[----:B------:R-:W-:Y:S01]  /*0c10*/  IMAD R7, R9, 0x20, R7 ;  /* 0x0000002009077824 */ /* 0x000fe200078e0207 */
[----:B------:R-:W2:Y:S01]  /*0c20*/  LDC.64 R26, c[0x0][0x210] ;  /* 0x00008400ff1a7b82 */ /* 0x000ea20000000a00 */
[----:B------:R-:W-:Y:S01]  /*0c30*/  IMAD.HI R9, R25, 0x2aaaaaab, RZ ;  /* 0x2aaaaaab19097827 */ /* 0x000fe200078e02ff */
[----:B------:R-:W-:-:S02]  /*0c40*/  LEA R37, R2, UR18, 0x1 ;  /* 0x0000001202257c11 */ /* 0x000fc4000f8e08ff */
[----:B------:R-:W-:Y:S01]  /*0c50*/  LEA R39, R4, UR18, 0x1 ;  /* 0x0000001204277c11 */ /* 0x000fe2000f8e08ff */
[----:B------:R-:W-:Y:S01]  /*0c60*/  IMAD.HI R19, R31, 0x2aaaaaab, RZ ;  /* 0x2aaaaaab1f137827 */ /* 0x000fe200078e02ff */
[----:B------:R-:W-:Y:S02]  /*0c70*/  SHF.R.U32.HI R14, RZ, 0x1f, R9 ;  /* 0x0000001fff0e7819 */ /* 0x000fe40000011609 */
[----:B------:R-:W-:Y:S01]  /*0c80*/  LEA R41, R6, UR18, 0x1 ;  /* 0x0000001206297c11 */ /* 0x000fe2000f8e08ff */
[----:B------:R-:W-:Y:S01]  /*0c90*/  @!P5 IMAD.IADD R10, R10, 0x1, -R21 ;  /* 0x000000010a0ad824 */ /* 0x000fe200078e0a15 */
[----:B------:R-:W-:Y:S01]  /*0ca0*/  SHF.R.U32.HI R22, RZ, 0x1f, R19 ;  /* 0x0000001fff167819 */ /* 0x000fe20000011613 */
[--C-:B------:R-:W-:Y:S01]  /*0cb0*/  @!P4 IMAD.IADD R12, R12, 0x1, -R21.reuse ;  /* 0x000000010c0cc824 */ /* 0x100fe200078e0a15 */
[----:B------:R-:W-:Y:S01]  /*0cc0*/  LEA.HI R14, R9, R14, RZ, 0x17 ;  /* 0x0000000e090e7211 */ /* 0x000fe200078fb8ff */
[----:B------:R-:W-:Y:S01]  /*0cd0*/  @!P3 IMAD.IADD R13, R13, 0x1, -R21 ;  /* 0x000000010d0db824 */ /* 0x000fe200078e0a15 */
[----:B------:R-:W-:Y:S01]  /*0ce0*/  ISETP.NE.AND P3, PT, R0, RZ, PT ;  /* 0x000000ff0000720c */ /* 0x000fe20003f65270 */
[----:B------:R-:W-:Y:S01]  /*0cf0*/  @!P0 IMAD.MOV R8, RZ, RZ, -R8 ;  /* 0x000000ffff088224 */ /* 0x000fe200078e0a08 */
[----:B------:R-:W-:Y:S01]  /*0d00*/  LOP3.LUT R9, RZ, R0, RZ, 0x33, !PT ;  /* 0x00000000ff097212 */ /* 0x000fe200078e33ff */
[----:B------:R-:W-:Y:S01]  /*0d10*/  @!P2 IMAD.MOV R10, RZ, RZ, -R10 ;  /* 0x000000ffff0aa224 */ /* 0x000fe200078e0a0a */
[----:B------:R-:W-:Y:S01]  /*0d20*/  LEA.HI R22, R19, R22, RZ, 0x17 ;  /* 0x0000001613167211 */ /* 0x000fe200078fb8ff */
[----:B------:R-:W-:Y:S01]  /*0d30*/  @!P1 IMAD.MOV R12, RZ, RZ, -R12 ;  /* 0x000000ffff0c9224 */ /* 0x000fe200078e0a0c */
[C---:B------:R-:W-:Y:S01]  /*0d40*/  SEL R24, R9.reuse, R8, !P3 ;  /* 0x0000000809187207 */ /* 0x040fe20005800000 */
[----:B------:R-:W-:Y:S01]  /*0d50*/  @!P6 IMAD.MOV R13, RZ, RZ, -R13 ;  /* 0x000000ffff0de224 */ /* 0x000fe200078e0a0d */
[C---:B------:R-:W-:Y:S01]  /*0d60*/  SEL R10, R9.reuse, R10, !P3 ;  /* 0x0000000a090a7207 */ /* 0x040fe20005800000 */
[----:B------:R-:W-:Y:S01]  /*0d70*/  IMAD R14, R14, -0xc00, R25 ;  /* 0xfffff4000e0e7824 */ /* 0x000fe200078e0219 */
[C---:B------:R-:W-:Y:S01]  /*0d80*/  SEL R12, R9.reuse, R12, !P3 ;  /* 0x0000000c090c7207 */ /* 0x040fe20005800000 */
[----:B------:R-:W-:Y:S01]  /*0d90*/  IMAD R20, R20, -0xc00, R29 ;  /* 0xfffff40014147824 */ /* 0x000fe200078e021d */
[----:B------:R-:W-:Y:S01]  /*0da0*/  SEL R8, R9, R13, !P3 ;  /* 0x0000000d09087207 */ /* 0x000fe20005800000 */
[----:B------:R-:W-:Y:S01]  /*0db0*/  IMAD R22, R22, -0xc00, R31 ;  /* 0xfffff40016167824 */ /* 0x000fe200078e021f */
[----:B------:R-:W-:Y:S01]  /*0dc0*/  LEA R19, R7, UR18, 0x1 ;  /* 0x0000001207137c11 */ /* 0x000fe2000f8e08ff */
[----:B------:R-:W-:-:S02]  /*0dd0*/  IMAD R21, R24, 0xc00, R11 ;  /* 0x00000c0018157824 */ /* 0x000fc400078e020b */
[--C-:B------:R-:W-:Y:S02]  /*0de0*/  IMAD R23, R10, 0xc00, R11.reuse ;  /* 0x00000c000a177824 */ /* 0x100fe400078e020b */
[--C-:B------:R-:W-:Y:S02]  /*0df0*/  IMAD R29, R14, 0xc00, R11.reuse ;  /* 0x00000c000e1d7824 */ /* 0x100fe400078e020b */
[--C-:B------:R-:W-:Y:S02]  /*0e00*/  IMAD R31, R16, 0xc00, R11.reuse ;  /* 0x00000c00101f7824 */ /* 0x100fe400078e020b */
[--C-:B------:R-:W-:Y:S02]  /*0e10*/  IMAD R33, R20, 0xc00, R11.reuse ;  /* 0x00000c0014217824 */ /* 0x100fe400078e020b */
[--C-:B------:R-:W-:Y:S02]  /*0e20*/  IMAD R9, R22, 0xc00, R11.reuse ;  /* 0x00000c0016097824 */ /* 0x100fe400078e020b */
[----:B------:R-:W-:-:S02]  /*0e30*/  IMAD R25, R12, 0xc00, R11 ;  /* 0x00000c000c197824 */ /* 0x000fc400078e020b */
[----:B------:R-:W-:Y:S02]  /*0e40*/  IMAD R11, R8, 0xc00, R11 ;  /* 0x00000c00080b7824 */ /* 0x000fe400078e020b */
[----:B--2---:R-:W-:-:S04]  /*0e50*/  IMAD.WIDE R20, R21, 0x2, R26 ;  /* 0x0000000215147825 */ /* 0x004fc800078e021a */
[--C-:B------:R-:W-:Y:S01]  /*0e60*/  IMAD.WIDE R22, R23, 0x2, R26.reuse ;  /* 0x0000000217167825 */ /* 0x100fe200078e021a */
[----:B------:R-:W-:Y:S01]  /*0e70*/  @!PT LDS RZ, [RZ] ;  /* 0x00000000fffff984 */ /* 0x000fe20000000800 */
[----:B------:R-:W-:Y:S01]  /*0e80*/  @!PT LDS RZ, [RZ] ;  /* 0x00000000fffff984 */ /* 0x000fe20000000800 */
[----:B------:R-:W-:Y:S01]  /*0e90*/  @!PT LDS RZ, [RZ] ;  /* 0x00000000fffff984 */ /* 0x000fe20000000800 */
[----:B------:R-:W-:Y:S01]  /*0ea0*/  LDGSTS.E.BYPASS.128 [R19], desc[UR22][R20.64] ;  /* 0x0000000014137fae */ /* 0x000fe2000b901c56 */
[----:B------:R-:W-:Y:S02]  /*0eb0*/  IADD3 R8, P0, R20, 0x80, RZ ;  /* 0x0000008014087810 */ /* 0x000fe40007f1e0ff */
[--C-:B------:R-:W-:Y:S01]  /*0ec0*/  IMAD.WIDE R24, R25, 0x2, R26.reuse ;  /* 0x0000000219187825 */ /* 0x100fe200078e021a */
[----:B------:R-:W-:Y:S03]  /*0ed0*/  LDGSTS.E.BYPASS.128 [R37], desc[UR22][R22.64] ;  /* 0x0000000016257fae */ /* 0x000fe6000b901c56 */
[----:B------:R-:W-:Y:S01]  /*0ee0*/  IMAD.WIDE R26, R11, 0x2, R26 ;  /* 0x000000020b1a7825 */ /* 0x000fe200078e021a */
[----:B------:R-:W-:Y:S03]  /*0ef0*/  LDGSTS.E.BYPASS.128 [R39], desc[UR22][R24.64] ;  /* 0x0000000018277fae */ /* 0x000fe6000b901c56 */
[--C-:B-1---5:R-:W-:Y:S01]  /*0f00*/  IMAD.WIDE R28, R29, 0x2, R34.reuse ;  /* 0x000000021d1c7825 */ /* 0x122fe200078e0222 */
[----:B------:R-:W-:Y:S03]  /*0f10*/  LDGSTS.E.BYPASS.128 [R41], desc[UR22][R26.64] ;  /* 0x000000001a297fae */ /* 0x000fe6000b901c56 */
[--C-:B------:R-:W-:Y:S01]  /*0f20*/  IMAD.WIDE R30, R31, 0x2, R34.reuse ;  /* 0x000000021f1e7825 */ /* 0x100fe200078e0222 */
[----:B------:R-:W0:Y:S03]  /*0f30*/  LDGDEPBAR ;  /* 0x00000000000079af */ /* 0x000e260000000000 */
[----:B------:R-:W-:Y:S01]  /*0f40*/  IMAD.WIDE R32, R33, 0x2, R34 ;  /* 0x0000000221207825 */ /* 0x000fe200078e0222 */
[----:B------:R-:W-:Y:S01]  /*0f50*/  LDGSTS.E.BYPASS.128 [R19+0x6000], desc[UR22][R28.64] ;  /* 0x060000001c137fae */ /* 0x000fe2000b901c56 */
[----:B------:R-:W-:-:S02]  /*0f60*/  IADD3 R17, P2, R30, 0x80, RZ ;  /* 0x000000801e117810 */ /* 0x000fc40007f5e0ff */
[----:B------:R-:W-:Y:S01]  /*0f70*/  IMAD.WIDE R34, R9, 0x2, R34 ;  /* 0x0000000209227825 */ /* 0x000fe200078e0222 */
[----:B------:R-:W-:Y:S01]  /*0f80*/  LDGSTS.E.BYPASS.128 [R37+0x6000], desc[UR22][R30.64] ;  /* 0x060000001e257fae */ /* 0x000fe2000b901c56 */
[----:B------:R-:W-:Y:S02]  /*0f90*/  IADD3 R9, P1, R22, 0x80, RZ ;  /* 0x0000008016097810 */ /* 0x000fe40007f3e0ff */
[----:B------:R-:W-:Y:S01]  /*0fa0*/  IMAD.X R10, RZ, RZ, R21, P0 ;  /* 0x000000ffff0a7224 */ /* 0x000fe200000e0615 */
[----:B------:R-:W-:Y:S01]  /*0fb0*/  LDGSTS.E.BYPASS.128 [R39+0x6000], desc[UR22][R32.64] ;  /* 0x0600000020277fae */ /* 0x000fe2000b901c56 */
[----:B------:R-:W-:Y:S01]  /*0fc0*/  IADD3 R11, P0, R24, 0x80, RZ ;  /* 0x00000080180b7810 */ /* 0x000fe20007f1e0ff */
[----:B------:R-:W-:Y:S01]  /*0fd0*/  IMAD.X R12, RZ, RZ, R23, P1 ;  /* 0x000000ffff0c7224 */ /* 0x000fe200008e0617 */
[----:B------:R-:W-:Y:S01]  /*0fe0*/  IADD3 R13, P1, R26, 0x80, RZ ;  /* 0x000000801a0d7810 */ /* 0x000fe20007f3e0ff */
[----:B------:R-:W-:Y:S01]  /*0ff0*/  LDGSTS.E.BYPASS.128 [R41+0x6000], desc[UR22][R34.64] ;  /* 0x0600000022297fae */ /* 0x000fe2000b901c56 */
[----:B------:R-:W-:-:S02]  /*1000*/  IMAD.X R157, RZ, RZ, R31, P2 ;  /* 0x000000ffff9d7224 */ /* 0x000fc400010e061f */
[----:B------:R-:W-:Y:S01]  /*1010*/  IMAD.X R14, RZ, RZ, R25, P0 ;  /* 0x000000ffff0e7224 */ /* 0x000fe200000e0619 */
[----:B------:R-:W0:Y:S01]  /*1020*/  LDGDEPBAR ;  /* 0x00000000000079af */ /* 0x000e220000000000 */
[----:B------:R-:W-:Y:S01]  /*1030*/  BAR.SYNC.DEFER_BLOCKING 0x0 ;  /* 0x0000000000007b1d */ /* 0x000fe20000010000 */
[----:B------:R-:W-:Y:S01]  /*1040*/  IADD3 R15, P0, R28, 0x80, RZ ;  /* 0x000000801c0f7810 */ /* 0x000fe20007f1e0ff */
[----:B------:R-:W-:Y:S01]  /*1050*/  IMAD.X R16, RZ, RZ, R27, P1 ;  /* 0x000000ffff107224 */ /* 0x000fe200008e061b */
[----:B------:R-:W-:-:S03]  /*1060*/  IADD3 R155, P1, R32, 0x80, RZ ;  /* 0x00000080209b7810 */ /* 0x000fc60007f3e0ff */
[----:B------:R-:W-:Y:S01]  /*1070*/  IMAD.X R154, RZ, RZ, R29, P0 ;  /* 0x000000ffff9a7224 */ /* 0x000fe200000e061d */
[----:B------:R-:W-:Y:S01]  /*1080*/  IADD3 R156, P0, R34, 0x80, RZ ;  /* 0x00000080229c7810 */ /* 0x000fe20007f1e0ff */
[----:B------:R-:W-:-:S04]  /*1090*/  IMAD.X R158, RZ, RZ, R33, P1 ;  /* 0x000000ffff9e7224 */ /* 0x000fc800008e0621 */
[----:B------:R-:W-:Y:S01]  /*10a0*/  IMAD.X R159, RZ, RZ, R35, P0 ;  /* 0x000000ffff9f7224 */ /* 0x000fe200000e0623 */
[----:B------:R-:W-:Y:S01]  /*10b0*/  @!PT LDS RZ, [RZ] ;  /* 0x00000000fffff984 */ /* 0x000fe20000000800 */
[----:B------:R-:W-:Y:S01]  /*10c0*/  @!PT LDS RZ, [RZ] ;  /* 0x00000000fffff984 */ /* 0x000fe20000000800 */
[----:B------:R-:W-:Y:S01]  /*10d0*/  @!PT LDS RZ, [RZ] ;  /* 0x00000000fffff984 */ /* 0x000fe20000000800 */
[----:B------:R-:W-:Y:S04]  /*10e0*/  LDGSTS.E.BYPASS.128 [R19+0x2000], desc[UR22][R20.64+0x40] ;  /* 0x0200004014137fae */ /* 0x000fe8000b901c56 */
[----:B------:R-:W-:Y:S04]  /*10f0*/  LDGSTS.E.BYPASS.128 [R37+0x2000], desc[UR22][R22.64+0x40] ;  /* 0x0200004016257fae */ /* 0x000fe8000b901c56 */
[----:B------:R1:W-:Y:S04]  /*1100*/  LDGSTS.E.BYPASS.128 [R39+0x2000], desc[UR22][R24.64+0x40] ;  /* 0x0200004018277fae */ /* 0x0003e8000b901c56 */
[----:B------:R2:W-:Y:S04]  /*1110*/  LDGSTS.E.BYPASS.128 [R41+0x2000], desc[UR22][R26.64+0x40] ;  /* 0x020000401a297fae */ /* 0x0005e8000b901c56 */
[----:B------:R-:W0:Y:S04]  /*1120*/  LDGDEPBAR ;  /* 0x00000000000079af */ /* 0x000e280000000000 */
[----:B------:R3:W-:Y:S01]  /*1130*/  LDGSTS.E.BYPASS.128 [R19+0x8000], desc[UR22][R28.64+0x40] ;  /* 0x080000401c137fae */ /* 0x0007e2000b901c56 */
[----:B-1----:R-:W-:-:S03]  /*1140*/  CS2R R24, SRZ ;  /* 0x0000000000187805 */ /* 0x002fc6000001ff00 */
[----:B------:R1:W-:Y:S01]  /*1150*/  LDGSTS.E.BYPASS.128 [R37+0x8000], desc[UR22][R30.64+0x40] ;  /* 0x080000401e257fae */ /* 0x0003e2000b901c56 */
[----:B--2---:R-:W-:-:S03]  /*1160*/  CS2R R26, SRZ ;  /* 0x00000000001a7805 */ /* 0x004fc6000001ff00 */
[----:B------:R2:W-:Y:S04]  /*1170*/  LDGSTS.E.BYPASS.128 [R39+0x8000], desc[UR22][R32.64+0x40] ;  /* 0x0800004020277fae */ /* 0x0005e8000b901c56 */
[----:B------:R4:W-:Y:S01]  /*1180*/  LDGSTS.E.BYPASS.128 [R41+0x8000], desc[UR22][R34.64+0x40] ;  /* 0x0800004022297fae */ /* 0x0009e2000b901c56 */
[----:B---3--:R-:W-:-:S03]  /*1190*/  CS2R R28, SRZ ;  /* 0x00000000001c7805 */ /* 0x008fc6000001ff00 */
[----:B------:R-:W0:Y:S01]  /*11a0*/  LDGDEPBAR ;  /* 0x00000000000079af */ /* 0x000e220000000000 */
[----:B-1----:R-:W-:Y:S02]  /*11b0*/  CS2R R30, SRZ ;  /* 0x00000000001e7805 */ /* 0x002fe4000001ff00 */
[----:B------:R-:W-:Y:S02]  /*11c0*/  CS2R R36, SRZ ;  /* 0x0000000000247805 */ /* 0x000fe4000001ff00 */
[----:B--2---:R-:W-:Y:S02]  /*11d0*/  CS2R R32, SRZ ;  /* 0x0000000000207805 */ /* 0x004fe4000001ff00 */
[----:B------:R-:W-:Y:S02]  /*11e0*/  CS2R R38, SRZ ;  /* 0x0000000000267805 */ /* 0x000fe4000001ff00 */
[----:B----4-:R-:W-:Y:S02]  /*11f0*/  CS2R R34, SRZ ;  /* 0x0000000000227805 */ /* 0x010fe4000001ff00 */
[----:B------:R-:W-:-:S07]  /*1200*/  CS2R R40, SRZ ;  /* 0x0000000000287805 */ /* 0x000fce000001ff00 */
.L_x_0:
[----:B------:R-:W1:Y:S01]  /*1210*/  SHFL.IDX PT, R18, R160, RZ, 0x1f ;  /* 0x00001fffa0127589 */ /* 0x000e6200000e0000 */
[----:B------:R-:W-:Y:S01]  /*1220*/  UIADD3 UR20, UR20, 0x1, URZ ;  /* 0x0000000114147890 */ /* 0x000fe2000fffe03f */
[----:B------:R-:W-:-:S04]  /*1230*/  DEPBAR.LE SB0, 0x2 ;  /* 0x000080800000791a */ /* 0x000fc80000000000 */
[----:B------:R-:W-:Y:S01]  /*1240*/  UISETP.GE.AND UP0, UPT, UR20, 0x3, UPT ;  /* 0x000000031400788c */ /* 0x000fe2000bf06270 */
[----:B------:R-:W-:Y:S01]  /*1250*/  BAR.SYNC.DEFER_BLOCKING 0x0 ;  /* 0x0000000000007b1d */ /* 0x000fe20000010000 */
[----:B------:R-:W-:Y:S01]  /*1260*/  UIADD3 UR19, UR19, 0x1, URZ ;  /* 0x0000000113137890 */ /* 0x000fe2000fffe03f */
[----:B------:R-:W-:Y:S01]  /*1270*/  IADD3 R22, P1, R8, UR4, RZ ;  /* 0x0000000408167c10 */ /* 0x000fe2000ff3e0ff */
[----:B------:R-:W-:Y:S01]  /*1280*/  USEL UR20, UR20, URZ, !UP0 ;  /* 0x0000003f14147287 */ /* 0x000fe2000c000000 */
[----:B------:R-:W-:Y:S02]  /*1290*/  VIADD R161, R161, 0x20 ;  /* 0x00000020a1a17836 */ /* 0x000fe40000000000 */
[----:B------:R-:W-:Y:S01]  /*12a0*/  UMOV UR15, 0x80000020 ;  /* 0x80000020000f7882 */ /* 0x000fe20000000000 */
[----:B------:R-:W-:Y:S01]  /*12b0*/  UMOV UR9, 0x80000020 ;  /* 0x8000002000097882 */ /* 0x000fe20000000000 */
[----:B------:R-:W-:Y:S02]  /*12c0*/  IADD3.X R23, R10, UR5, RZ, P1, !PT ;  /* 0x000000050a177c10 */ /* 0x000fe40008ffe4ff */
[----:B------:R-:W-:-:S02]  /*12d0*/  IADD3 R152, P1, R9, UR4, RZ ;  /* 0x0000000409987c10 */ /* 0x000fc4000ff3e0ff */
[----:B------:R-:W-:Y:S02]  /*12e0*/  ISETP.GE.U32.AND P0, PT, R161, 0xbc0, PT ;  /* 0x00000bc0a100780c */ /* 0x000fe40003f06070 */
[----:B------:R-:W-:Y:S02]  /*12f0*/  IADD3.X R153, R12, UR5, RZ, P1, !PT ;  /* 0x000000050c997c10 */ /* 0x000fe40008ffe4ff */
[----:B-1----:R-:W-:Y:S02]  /*1300*/  R2UR UR6, R18 ;  /* 0x00000000120672ca */ /* 0x002fe400000e0000 */
[----:B------:R-:W-:-:S04]  /*1310*/  IADD3 R18, P1, R11, UR4, RZ ;  /* 0x000000040b127c10 */ /* 0x000fc8000ff3e0ff */
[----:B------:R-:W-:Y:S01]  /*1320*/  IADD3.X R19, R14, UR5, RZ, P1, !PT ;  /* 0x000000050e137c10 */ /* 0x000fe20008ffe4ff */
[----:B------:R-:W-:Y:S01]  /*1330*/  WARPGROUP.ARRIVE ;  /* 0x00000000000079c5 */ /* 0x000fe20000000000 */
[----:B------:R-:W-:-:S04]  /*1340*/  IADD3 R20, P1, R13, UR4, RZ ;  /* 0x000000040d147c10 */ /* 0x000fc8000ff3e0ff */
[----:B------:R-:W-:Y:S01]  /*1350*/  IADD3.X R21, R16, UR5, RZ, P1, !PT ;  /* 0x0000000510157c10 */ /* 0x000fe20008ffe4ff */
[----:B------:R-:W-:Y:S02]  /*1360*/  USHF.L.U32 UR7, UR6, 0x6, URZ ;  /* 0x0000000606077899 */ /* 0x000fe4000800063f */
[----:B------:R-:W-:Y:S02]  /*1370*/  ULEA UR6, UR20, UR18, 0xd ;  /* 0x0000001214067291 */ /* 0x000fe4000f8e683f */
[----:B------:R-:W-:Y:S02]  /*1380*/  ULOP3.LUT UR7, UR7, 0xc0, URZ, 0xc0, !UPT ;  /* 0x000000c007077892 */ /* 0x000fe4000f8ec03f */
[----:B------:R-:W-:Y:S02]  /*1390*/  USHF.R.U32.HI UR8, URZ, 0x4, UR6 ;  /* 0x000000043f087899 */ /* 0x000fe40008011606 */
[----:B------:R-:W-:Y:S02]  /*13a0*/  UIADD3 UR6, UR6, 0x6000, URZ ;  /* 0x0000600006067890 */ /* 0x000fe4000fffe03f */
[----:B------:R-:W-:-:S02]  /*13b0*/  ULOP3.LUT UR8, UR8, 0x3fff, URZ, 0xc0, !UPT ;  /* 0x00003fff08087892 */ /* 0x000fc4000f8ec03f */
[----:B------:R-:W-:Y:S02]  /*13c0*/  USHF.R.U32.HI UR6, URZ, 0x4, UR6 ;  /* 0x000000043f067899 */ /* 0x000fe40008011606 */
[----:B------:R-:W-:Y:S02]  /*13d0*/  UIADD3 UR16, UP0, UR7, UR8, URZ ;  /* 0x0000000807107290 */ /* 0x000fe4000ff1e03f */
[----:B------:R-:W-:Y:S02]  /*13e0*/  ULOP3.LUT UR6, UR6, 0x3fff, URZ, 0xc0, !UPT ;  /* 0x00003fff06067892 */ /* 0x000fe4000f8ec03f */
[----:B------:R-:W-:Y:S02]  /*13f0*/  UIADD3.X UR17, URZ, URZ, URZ, UP0, !UPT ;  /* 0x0000003f3f117290 */ /* 0x000fe400087fe43f */
[----:B------:R-:W-:Y:S02]  /*1400*/  ULOP3.LUT UR14, UR6, 0x2000000, URZ, 0xfc, !UPT ;  /* 0x02000000060e7892 */ /* 0x000fe4000f8efc3f */
[----:B------:R-:W-:-:S02]  /*1410*/  ULOP3.LUT UR12, UR16, 0x2000000, URZ, 0xfc, !UPT ;  /* 0x02000000100c7892 */ /* 0x000fc4000f8efc3f */
[----:B------:R-:W-:Y:S01]  /*1420*/  ULOP3.LUT UR13, UR17, 0x80000020, URZ, 0xfc, !UPT ;  /* 0x80000020110d7892 */ /* 0x000fe2000f8efc3f */
[----:B------:R-:W-:Y:S01]  /*1430*/  UMOV UR8, 0x2000002 ;  /* 0x0200000200087882 */ /* 0x000fe20000000000 */
[----:B------:R-:W-:Y:S01]  /*1440*/  UMOV UR7, URZ ;  /* 0x0000003f00077c82 */ /* 0x000fe20008000000 */
[----:B------:R-:W-:Y:S02]  /*1450*/  UISETP.GE.AND UP0, UPT, UR19, 0x3, UPT ;  /* 0x000000031300788c */ /* 0x000fe4000bf06270 */
[----:B------:R-:W-:Y:S02]  /*1460*/  UIADD3.64 UR10, UR6, UR8, URZ ;  /* 0x00000008060a7297 */ /* 0x000fe4000fffe03f */
[----:B------:R-:W-:Y:S02]  /*1470*/  UIADD3.64 UR8, UR16, UR8, URZ ;  /* 0x0000000810087297 */ /* 0x000fe4000fffe03f */
[----:B------:R-:W-:Y:S01]  /*1480*/  HGMMA.64x128x16.F32.BF16 R88, gdesc[UR12], R88 ;  /* 0x01e000000c5879f0 */ /* 0x000fe20008701858 */
[----:B------:R-:W-:Y:S01]  /*1490*/  UMOV UR12, 0x2000100 ;  /* 0x02000100000c7882 */ /* 0x000fe20000000000 */
[----:B------:R-:W-:Y:S01]  /*14a0*/  UMOV UR13, 0x80000020 ;  /* 0x80000020000d7882 */ /* 0x000fe20000000000 */
[----:B------:R-:W-:-:S02]  /*14b0*/  USEL UR19, UR19, URZ, !UP0 ;  /* 0x0000003f13137287 */ /* 0x000fc4000c000000 */
[----:B------:R-:W-:Y:S02]  /*14c0*/  UIADD3.64 UR12, UR16, UR12, URZ ;  /* 0x0000000c100c7297 */ /* 0x000fe4000fffe03f */
[----:B------:R-:W-:-:S06]  /*14d0*/  ULEA UR6, UR19, UR18, 0xd ;  /* 0x0000001213067291 */ /* 0x000fcc000f8e683f */
[----:B------:R-:W-:Y:S02]  /*14e0*/  LEA R164, R7, UR6, 0x1 ;  /* 0x0000000607a47c11 */ /* 0x000fe4000f8e08ff */
[----:B------:R-:W-:Y:S02]  /*14f0*/  LEA R162, R2, UR6, 0x1 ;  /* 0x0000000602a27c11 */ /* 0x000fe4000f8e08ff */
[----:B------:R-:W-:Y:S02]  /*1500*/  LEA R163, R4, UR6, 0x1 ;  /* 0x0000000604a37c11 */ /* 0x000fe4000f8e08ff */
[----:B------:R-:W-:Y:S01]  /*1510*/  LEA R165, R6, UR6, 0x1 ;  /* 0x0000000606a57c11 */ /* 0x000fe2000f8e08ff */
[----:B------:R-:W-:-:S12]  /*1520*/  HGMMA.64x128x16.F32.BF16 R88, gdesc[UR8], R88 ;  /* 0x01e00000085879f0 */ /* 0x000fd80008701858 */
[----:B------:R-:W-:Y:S01]  /*1530*/  HGMMA.64x128x16.F32.BF16 R24, gdesc[UR12], R24 ;  /* 0x01e000000c1879f0 */ /* 0x000fe20008701818 */
[----:B------:R-:W-:Y:S01]  /*1540*/  UMOV UR8, 0x2000102 ;  /* 0x0200010200087882 */ /* 0x000fe20000000000 */
[----:B------:R-:W-:Y:S02]  /*1550*/  UMOV UR9, 0x80000020 ;  /* 0x8000002000097882 */ /* 0x000fe40000000000 */
[----:B------:R-:W-:-:S09]  /*1560*/  UIADD3.64 UR8, UR16, UR8, URZ ;  /* 0x0000000810087297 */ /* 0x000fd2000fffe03f */
[----:B------:R-:W-:Y:S03]  /*1570*/  HGMMA.64x128x16.F32.BF16 R24, gdesc[UR8], R24, gsb0 ;  /* 0x01e00000081879f0 */ /* 0x000fe60008001818 */
[----:B------:R-:W-:Y:S02]  /*1580*/  WARPGROUP.DEPBAR.LE gsb0, 0x1 ;  /* 0x00008000000079c5 */ /* 0x000fe40000010100 */
[----:B------:R-:W-:Y:S06]  /*1590*/  BAR.SYNC.DEFER_BLOCKING 0x0 ;  /* 0x0000000000007b1d */ /* 0x000fec0000010000 */
[----:B------:R-:W-:Y:S01]  /*15a0*/  @!PT LDS RZ, [RZ] ;  /* 0x00000000fffff984 */ /* 0x000fe20000000800 */
[----:B------:R-:W-:Y:S01]  /*15b0*/  @!PT LDS RZ, [RZ] ;  /* 0x00000000fffff984 */ /* 0x000fe20000000800 */
[----:B------:R-:W-:Y:S01]  /*15c0*/  @!PT LDS RZ, [RZ] ;  /* 0x00000000fffff984 */ /* 0x000fe20000000800 */
[----:B------:R1:W-:Y:S04]  /*15d0*/  LDGSTS.E.BYPASS.128 [R164], desc[UR22][R22.64], !P0 ;  /* 0x0000000016a47fae */ /* 0x0003e8000c101c56 */
[----:B------:R2:W-:Y:S04]  /*15e0*/  LDGSTS.E.BYPASS.128 [R162], desc[UR22][R152.64], !P0 ;  /* 0x0000000098a27fae */ /* 0x0005e8000c101c56 */
[----:B------:R3:W-:Y:S01]  /*15f0*/  LDGSTS.E.BYPASS.128 [R163], desc[UR22][R18.64], !P0 ;  /* 0x0000000012a37fae */ /* 0x0007e2000c101c56 */
[----:B-1----:R-:W-:-:S03]  /*1600*/  IADD3 R22, P1, R15, UR4, RZ ;  /* 0x000000040f167c10 */ /* 0x002fc6000ff3e0ff */
[----:B------:R1:W-:Y:S01]  /*1610*/  LDGSTS.E.BYPASS.128 [R165], desc[UR22][R20.64], !P0 ;  /* 0x0000000014a57fae */ /* 0x0003e2000c101c56 */
[----:B------:R-:W-:-:S03]  /*1620*/  IADD3.X R23, R154, UR5, RZ, P1, !PT ;  /* 0x000000059a177c10 */ /* 0x000fc60008ffe4ff */
[----:B------:R-:W0:Y:S01]  /*1630*/  LDGDEPBAR ;  /* 0x00000000000079af */ /* 0x000e220000000000 */
[----:B--2---:R-:W-:-:S03]  /*1640*/  IADD3 R152, P1, R17, UR4, RZ ;  /* 0x0000000411987c10 */ /* 0x004fc6000ff3e0ff */
[----:B------:R2:W-:Y:S01]  /*1650*/  LDGSTS.E.BYPASS.128 [R164+0x6000], desc[UR22][R22.64], !P0 ;  /* 0x0600000016a47fae */ /* 0x0005e2000c101c56 */
[----:B------:R-:W-:Y:S02]  /*1660*/  IADD3.X R153, R157, UR5, RZ, P1, !PT ;  /* 0x000000059d997c10 */ /* 0x000fe40008ffe4ff */
[----:B---3--:R-:W-:-:S03]  /*1670*/  IADD3 R18, P1, R155, UR4, RZ ;  /* 0x000000049b127c10 */ /* 0x008fc6000ff3e0ff */
[----:B------:R2:W-:Y:S01]  /*1680*/  LDGSTS.E.BYPASS.128 [R162+0x6000], desc[UR22][R152.64], !P0 ;  /* 0x0600000098a27fae */ /* 0x0005e2000c101c56 */
[----:B------:R-:W-:Y:S02]  /*1690*/  IADD3.X R19, R158, UR5, RZ, P1, !PT ;  /* 0x000000059e137c10 */ /* 0x000fe40008ffe4ff */
[----:B-1----:R-:W-:Y:S01]  /*16a0*/  IADD3 R20, P1, R156, UR4, RZ ;  /* 0x000000049c147c10 */ /* 0x002fe2000ff3e0ff */
[----:B------:R-:W-:Y:S02]  /*16b0*/  UIADD3 UR4, UP0, UR4, 0x40, URZ ;  /* 0x0000004004047890 */ /* 0x000fe4000ff1e03f */
[----:B------:R2:W-:Y:S01]  /*16c0*/  LDGSTS.E.BYPASS.128 [R163+0x6000], desc[UR22][R18.64], !P0 ;  /* 0x0600000012a37fae */ /* 0x0005e2000c101c56 */
[----:B------:R-:W-:Y:S01]  /*16d0*/  IADD3.X R21, R159, UR5, RZ, P1, !PT ;  /* 0x000000059f157c10 */ /* 0x000fe20008ffe4ff */
[----:B------:R-:W-:-:S04]  /*16e0*/  UIADD3.X UR5, URZ, UR5, URZ, UP0, !UPT ;  /* 0x000000053f057290 */ /* 0x000fc800087fe43f */
[----:B------:R2:W-:Y:S01]  /*16f0*/  LDGSTS.E.BYPASS.128 [R165+0x6000], desc[UR22][R20.64], !P0 ;  /* 0x0600000014a57fae */ /* 0x0005e2000c101c56 */
[----:B------:R-:W-:-:S03]  /*1700*/  ISETP.GE.U32.AND P0, PT, R161, 0xbe0, PT ;  /* 0x00000be0a100780c */ /* 0x000fc60003f06070 */
[----:B------:R-:W0:Y:S10]  /*1710*/  LDGDEPBAR ;  /* 0x00000000000079af */ /* 0x000e340000000000 */
[----:B--2---:R-:W-:Y:S05]  /*1720*/  @!P0 BRA `(.L_x_0) ;  /* 0xfffffff800b88947 */ /* 0x004fea000383ffff */
[----:B------:R-:W1:Y:S01]  /*1730*/  S2R R8, SR_TID.X ;  /* 0x0000000000087919 */ /* 0x000e620000002100 */
[----:B------:R-:W-:Y:S02]  /*1740*/  WARPGROUP.DEPBAR.LE gsb0, 0x0 ;  /* 0x00008000000079c5 */ /* 0x000fe40000010000 */
[----:B------:R-:W-:-:S04]  /*1750*/  DEPBAR.LE SB0, 0x0 ;  /* 0x000080000000791a */ /* 0x000fc80000000000 */
[----:B------:R-:W-:Y:S02]  /*1760*/  F2FP.BF16.F32.PACK_AB R48, R49, R48 ;  /* 0x000000303130723e */ /* 0x000fe400000010ff */
[----:B------:R-:W-:Y:S02]  /*1770*/  F2FP.BF16.F32.PACK_AB R88, R89, R88 ;  /* 0x000000585958723e */ /* 0x000fe400000010ff */
[----:B------:R-:W-:Y:S02]  /*1780*/  F2FP.BF16.F32.PACK_AB R90, R91, R90 ;  /* 0x0000005a5b5a723e */ /* 0x000fe400000010ff */
[----:B------:R-:W-:Y:S02]  /*1790*/  F2FP.BF16.F32.PACK_AB R92, R93, R92 ;  /* 0x0000005c5d5c723e */ /* 0x000fe400000010ff */
[----:B------:R-:W-:Y:S02]  /*17a0*/  F2FP.BF16.F32.PACK_AB R94, R95, R94 ;  /* 0x0000005e5f5e723e */ /* 0x000fe400000010ff */
[----:B------:R-:W-:-:S02]  /*17b0*/  F2FP.BF16.F32.PACK_AB R96, R97, R96 ;  /* 0x000000606160723e */ /* 0x000fc400000010ff */
[----:B------:R-:W-:Y:S02]  /*17c0*/  F2FP.BF16.F32.PACK_AB R98, R99, R98 ;  /* 0x000000626362723e */ /* 0x000fe400000010ff */
[----:B------:R-:W-:Y:S02]  /*17d0*/  F2FP.BF16.F32.PACK_AB R100, R101, R100 ;  /* 0x000000646564723e */ /* 0x000fe400000010ff */
[----:B------:R-:W-:Y:S02]  /*17e0*/  F2FP.BF16.F32.PACK_AB R102, R103, R102 ;  /* 0x000000666766723e */ /* 0x000fe400000010ff */
[----:B------:R-:W-:Y:S02]  /*17f0*/  F2FP.BF16.F32.PACK_AB R104, R105, R104 ;  /* 0x000000686968723e */ /* 0x000fe400000010ff */
[----:B------:R-:W-:Y:S02]  /*1800*/  F2FP.BF16.F32.PACK_AB R106, R107, R106 ;  /* 0x0000006a6b6a723e */ /* 0x000fe400000010ff */
[----:B------:R-:W-:-:S02]  /*1810*/  F2FP.BF16.F32.PACK_AB R108, R109, R108 ;  /* 0x0000006c6d6c723e */ /* 0x000fc400000010ff */
[----:B------:R-:W-:Y:S01]  /*1820*/  F2FP.BF16.F32.PACK_AB R110, R111, R110 ;  /* 0x0000006e6f6e723e */ /* 0x000fe200000010ff */
[----:B-1----:R-:W-:Y:S01]  /*1830*/  IMAD.SHL.U32 R10, R8, 0x8, RZ ;  /* 0x00000008080a7824 */ /* 0x002fe200078e00ff */
[--C-:B------:R-:W-:Y:S02]  /*1840*/  SHF.R.U32.HI R4, RZ, 0x5, R8.reuse ;  /* 0x00000005ff047819 */ /* 0x100fe40000011608 */
[--C-:B------:R-:W-:Y:S02]  /*1850*/  SHF.R.U32.HI R6, RZ, 0x2, R8.reuse ;  /* 0x00000002ff067819 */ /* 0x100fe40000011608 */
[----:B------:R-:W-:Y:S02]  /*1860*/  LOP3.LUT R4, R4, 0x3, RZ, 0xc0, !PT ;  /* 0x0000000304047812 */ /* 0x000fe400078ec0ff */
[----:B------:R-:W-:Y:S02]  /*1870*/  SGXT.U32 R6, R6, 0x3 ;  /* 0x000000030606781a */ /* 0x000fe40000000000 */
[----:B------:R-:W-:Y:S01]  /*1880*/  SHF.R.U32.HI R9, RZ, 0x4, R8 ;  /* 0x00000004ff097819 */ /* 0x000fe20000011608 */
[----:B------:R-:W-:Y:S01]  /*1890*/  IMAD.SHL.U32 R7, R4, 0x10, RZ ;  /* 0x0000001004077824 */ /* 0x000fe200078e00ff */
[----:B------:R-:W-:-:S02]  /*18a0*/  F2FP.BF16.F32.PACK_AB R112, R113, R112 ;  /* 0x000000707170723e */ /* 0x000fc400000010ff */
[----:B------:R-:W-:Y:S02]  /*18b0*/  F2FP.BF16.F32.PACK_AB R114, R115, R114 ;  /* 0x000000727372723e */ /* 0x000fe400000010ff */
[----:B------:R-:W-:Y:S02]  /*18c0*/  LOP3.LUT R11, R7, R6, RZ, 0xfc, !PT ;  /* 0x00000006070b7212 */ /* 0x000fe400078efcff */
[----:B------:R-:W-:Y:S01]  /*18d0*/  SGXT.U32 R6, R9, 0x1 ;  /* 0x000000010906781a */ /* 0x000fe20000000000 */
[----:B------:R-:W-:Y:S01]  /*18e0*/  IMAD.SHL.U32 R9, R4, 0x2, RZ ;  /* 0x0000000204097824 */ /* 0x000fe200078e00ff */
[----:B------:R-:W-:Y:S01]  /*18f0*/  F2FP.BF16.F32.PACK_AB R116, R117, R116 ;  /* 0x000000747574723e */ /* 0x000fe200000010ff */
[----:B------:R-:W-:Y:S01]  /*1900*/  IMAD.SHL.U32 R4, R8, 0x2, RZ ;  /* 0x0000000208047824 */ /* 0x000fe200078e00ff */
[----:B------:R-:W-:Y:S02]  /*1910*/  F2FP.BF16.F32.PACK_AB R118, R119, R118 ;  /* 0x000000767776723e */ /* 0x000fe400000010ff */
[----:B------:R-:W-:-:S02]  /*1920*/  LOP3.LUT R13, R9, R6, RZ, 0xfc, !PT ;  /* 0x00000006090d7212 */ /* 0x000fc400078efcff */
[----:B------:R-:W-:Y:S02]  /*1930*/  LOP3.LUT R6, R4, 0x6, RZ, 0xc0, !PT ;  /* 0x0000000604067812 */ /* 0x000fe400078ec0ff */
[----:B------:R-:W-:Y:S02]  /*1940*/  F2FP.BF16.F32.PACK_AB R120, R121, R120 ;  /* 0x000000787978723e */ /* 0x000fe400000010ff */
[----:B------:R-:W-:Y:S01]  /*1950*/  F2FP.BF16.F32.PACK_AB R122, R123, R122 ;  /* 0x0000007a7b7a723e */ /* 0x000fe200000010ff */
[----:B------:R-:W-:Y:S01]  /*1960*/  IMAD R6, R11, 0x88, R6 ;  /* 0x000000880b067824 */ /* 0x000fe200078e0206 */
        /* <DEDUP_REMOVED lines=14> */
[----:B------:R-:W-:Y:S01]  /*1a50*/  LEA R49, R6, UR18, 0x1 ;  /* 0x0000001206317c11 */ /* 0x000fe2000f8e08ff */
[----:B------:R-:W-:Y:S01]  /*1a60*/  BAR.SYNC.DEFER_BLOCKING 0x0 ;  /* 0x0000000000007b1d */ /* 0x000fe20000010000 */
[----:B------:R-:W-:-:S02]  /*1a70*/  F2FP.BF16.F32.PACK_AB R152, R47, R46 ;  /* 0x0000002e2f98723e */ /* 0x000fc400000010ff */
[----:B------:R-:W-:Y:S02]  /*1a80*/  LOP3.LUT R46, R5, 0x78, R10, 0xf8, !PT ;  /* 0x00000078052e7812 */ /* 0x000fe400078ef80a */
[----:B------:R-:W-:Y:S02]  /*1a90*/  LOP3.LUT R4, R10, 0x78, RZ, 0xc0, !PT ;  /* 0x000000780a047812 */ /* 0x000fe400078ec0ff */
[----:B------:R-:W-:Y:S02]  /*1aa0*/  LOP3.LUT R5, R3, 0x8, RZ, 0xfc, !PT ;  /* 0x0000000803057812 */ /* 0x000fe400078efcff */
[----:B------:R-:W-:Y:S01]  /*1ab0*/  ISETP.GE.AND P0, PT, R46, 0xc00, PT ;  /* 0x00000c002e00780c */ /* 0x000fe20003f06270 */
[----:B------:R-:W-:Y:S01]  /*1ac0*/  IMAD R4, R13, 0x88, R4 ;  /* 0x000000880d047824 */ /* 0x000fe200078e0204 */
[----:B------:R-:W-:Y:S02]  /*1ad0*/  LOP3.LUT R7, R3, 0x10, RZ, 0xfc, !PT ;  /* 0x0000001003077812 */ /* 0x000fe400078efcff */
[----:B------:R-:W-:-:S02]  /*1ae0*/  ISETP.LT.AND P2, PT, R5, R0, !P0 ;  /* 0x000000000500720c */ /* 0x000fc40004741270 */
[----:B------:R-:W-:Y:S02]  /*1af0*/  ISETP.LT.AND P1, PT, R7, R0, !P0 ;  /* 0x000000000700720c */ /* 0x000fe40004721270 */
[----:B------:R-:W-:Y:S02]  /*1b00*/  F2FP.BF16.F32.PACK_AB R156, R61, R60 ;  /* 0x0000003c3d9c723e */ /* 0x000fe400000010ff */
[C---:B------:R-:W-:Y:S02]  /*1b10*/  LOP3.LUT R5, R3.reuse, 0x18, RZ, 0xfc, !PT ;  /* 0x0000001803057812 */ /* 0x040fe400078efcff */
[C---:B------:R-:W-:Y:S02]  /*1b20*/  LOP3.LUT R7, R3.reuse, 0x20, RZ, 0xfc, !PT ;  /* 0x0000002003077812 */ /* 0x040fe400078efcff */
[----:B------:R-:W-:Y:S01]  /*1b30*/  LOP3.LUT R9, R3, 0x28, RZ, 0xfc, !PT ;  /* 0x0000002803097812 */ /* 0x000fe200078efcff */
[----:B------:R-:W-:Y:S01]  /*1b40*/  STS [R49], R88 ;  /* 0x0000005831007388 */ /* 0x000fe20000000800 */
[----:B------:R-:W-:-:S02]  /*1b50*/  LEA R60, R4, UR18, 0x1 ;  /* 0x00000012043c7c11 */ /* 0x000fc4000f8e08ff */
[----:B------:R-:W-:Y:S01]  /*1b60*/  F2FP.BF16.F32.PACK_AB R32, R33, R32 ;  /* 0x000000202120723e */ /* 0x000fe200000010ff */
[----:B------:R-:W-:Y:S01]  /*1b70*/  STS [R49+0x880], R90 ;  /* 0x0008805a31007388 */ /* 0x000fe20000000800 */
[----:B------:R-:W-:Y:S02]  /*1b80*/  F2FP.BF16.F32.PACK_AB R34, R35, R34 ;  /* 0x000000222322723e */ /* 0x000fe400000010ff */
[----:B------:R-:W-:Y:S01]  /*1b90*/  F2FP.BF16.F32.PACK_AB R2, R25, R24 ;  /* 0x000000181902723e */ /* 0x000fe200000010ff */
[----:B------:R-:W-:Y:S01]  /*1ba0*/  STS [R49+0x10], R92 ;  /* 0x0000105c31007388 */ /* 0x000fe20000000800 */
[----:B------:R-:W-:Y:S02]  /*1bb0*/  F2FP.BF16.F32.PACK_AB R16, R27, R26 ;  /* 0x0000001a1b10723e */ /* 0x000fe400000010ff */
[----:B------:R-:W-:Y:S01]  /*1bc0*/  F2FP.BF16.F32.PACK_AB R17, R29, R28 ;  /* 0x0000001c1d11723e */ /* 0x000fe200000010ff */
[----:B------:R-:W-:Y:S01]  /*1bd0*/  STS [R49+0x890], R94 ;  /* 0x0008905e31007388 */ /* 0x000fe20000000800 */
[----:B------:R-:W-:-:S02]  /*1be0*/  F2FP.BF16.F32.PACK_AB R18, R31, R30 ;  /* 0x0000001e1f12723e */ /* 0x000fc400000010ff */
[----:B------:R-:W-:Y:S01]  /*1bf0*/  F2FP.BF16.F32.PACK_AB R19, R37, R36 ;  /* 0x000000242513723e */ /* 0x000fe200000010ff */
[----:B------:R-:W-:Y:S01]  /*1c00*/  STS [R49+0x20], R96 ;  /* 0x0000206031007388 */ /* 0x000fe20000000800 */
[----:B------:R-:W-:Y:S02]  /*1c10*/  F2FP.BF16.F32.PACK_AB R33, R39, R38 ;  /* 0x000000262721723e */ /* 0x000fe400000010ff */
[----:B------:R-:W-:Y:S01]  /*1c20*/  F2FP.BF16.F32.PACK_AB R35, R41, R40 ;  /* 0x000000282923723e */ /* 0x000fe200000010ff */
[----:B------:R-:W-:Y:S01]  /*1c30*/  STS [R49+0x8a0], R98 ;  /* 0x0008a06231007388 */ /* 0x000fe20000000800 */
[----:B------:R-:W-:Y:S02]  /*1c40*/  F2FP.BF16.F32.PACK_AB R89, R43, R42 ;  /* 0x0000002a2b59723e */ /* 0x000fe400000010ff */
[-C--:B------:R-:W-:Y:S01]  /*1c50*/  ISETP.LT.AND P6, PT, R5, R0.reuse, !P0 ;  /* 0x000000000500720c */ /* 0x080fe200047c1270 */
[----:B------:R-:W-:Y:S01]  /*1c60*/  STS [R49+0x30], R100 ;  /* 0x0000306431007388 */ /* 0x000fe20000000800 */
[----:B------:R-:W-:-:S02]  /*1c70*/  ISETP.LT.AND P5, PT, R7, R0, !P0 ;  /* 0x000000000700720c */ /* 0x000fc400047a1270 */
[----:B------:R-:W-:Y:S01]  /*1c80*/  ISETP.LT.AND P4, PT, R9, R0, !P0 ;  /* 0x000000000900720c */ /* 0x000fe20004781270 */
[----:B------:R-:W-:Y:S01]  /*1c90*/  STS [R49+0x8b0], R102 ;  /* 0x0008b06631007388 */ /* 0x000fe20000000800 */
[----:B------:R-:W-:Y:S02]  /*1ca0*/  F2FP.BF16.F32.PACK_AB R44, R45, R44 ;  /* 0x0000002c2d2c723e */ /* 0x000fe400000010ff */
[----:B------:R-:W-:Y:S01]  /*1cb0*/  F2FP.BF16.F32.PACK_AB R50, R51, R50 ;  /* 0x000000323332723e */ /* 0x000fe200000010ff */
[----:B------:R-:W-:Y:S01]  /*1cc0*/  STS [R49+0x40], R104 ;  /* 0x0000406831007388 */ /* 0x000fe20000000800 */
[----:B------:R-:W-:Y:S02]  /*1cd0*/  F2FP.BF16.F32.PACK_AB R154, R53, R52 ;  /* 0x00000034359a723e */ /* 0x000fe400000010ff */
[----:B------:R-:W-:Y:S01]  /*1ce0*/  F2FP.BF16.F32.PACK_AB R54, R55, R54 ;  /* 0x000000363736723e */ /* 0x000fe200000010ff */
[----:B------:R-:W-:Y:S01]  /*1cf0*/  STS [R49+0x8c0], R106 ;  /* 0x0008c06a31007388 */ /* 0x000fe20000000800 */
[----:B------:R-:W-:Y:S01]  /*1d00*/  F2FP.BF16.F32.PACK_AB R56, R57, R56 ;  /* 0x000000383938723e */ /* 0x000fe200000010ff */
[----:B------:R-:W1:Y:S01]  /*1d10*/  LDC.64 R52, c[0x0][0x220] ;  /* 0x00008800ff347b82 */ /* 0x000e620000000a00 */
[----:B------:R-:W-:Y:S01]  /*1d20*/  F2FP.BF16.F32.PACK_AB R58, R59, R58 ;  /* 0x0000003a3b3a723e */ /* 0x000fe200000010ff */
[----:B------:R-:W-:Y:S01]  /*1d30*/  STS [R49+0x50], R108 ;  /* 0x0000506c31007388 */ /* 0x000fe20000000800 */
[----:B------:R-:W-:Y:S01]  /*1d40*/  F2FP.BF16.F32.PACK_AB R62, R63, R62 ;  /* 0x0000003e3f3e723e */ /* 0x000fe200000010ff */
[----:B------:R-:W-:Y:S01]  /*1d50*/  IMAD R63, R3, 0xc00, R46 ;  /* 0x00000c00033f7824 */ /* 0x000fe200078e022e */
[----:B------:R-:W-:Y:S01]  /*1d60*/  F2FP.BF16.F32.PACK_AB R64, R65, R64 ;  /* 0x000000404140723e */ /* 0x000fe200000010ff */
[----:B------:R-:W-:Y:S01]  /*1d70*/  STS [R49+0x8d0], R110 ;  /* 0x0008d06e31007388 */ /* 0x000fe20000000800 */
[----:B------:R-:W-:Y:S01]  /*1d80*/  F2FP.BF16.F32.PACK_AB R66, R67, R66 ;  /* 0x000000424342723e */ /* 0x000fe200000010ff */
[----:B------:R-:W-:Y:S01]  /*1d90*/  VIADD R47, R63, 0x6000 ;  /* 0x000060003f2f7836 */ /* 0x000fe20000000000 */
        /* <DEDUP_REMOVED lines=15> */
[----:B-1----:R-:W-:Y:S01]  /*1e90*/  IMAD.WIDE R46, R47, 0x2, R52 ;  /* 0x000000022f2e7825 */ /* 0x002fe200078e0234 */
[----:B------:R-:W-:Y:S01]  /*1ea0*/  F2FP.BF16.F32.PACK_AB R84, R85, R84 ;  /* 0x000000545554723e */ /* 0x000fe200000010ff */
[----:B------:R-:W-:Y:S01]  /*1eb0*/  STS [R49+0x80], R120 ;  /* 0x0000807831007388 */ /* 0x000fe20000000800 */
[----:B------:R-:W-:Y:S01]  /*1ec0*/  F2FP.BF16.F32.PACK_AB R86, R87, R86 ;  /* 0x000000565756723e */ /* 0x000fe200000010ff */
[----:B------:R-:W-:Y:S01]  /*1ed0*/  VIADD R65, R63, 0x1e000 ;  /* 0x0001e0003f417836 */ /* 0x000fe20000000000 */
[C---:B------:R-:W-:Y:S01]  /*1ee0*/  ISETP.LT.AND P3, PT, R3.reuse, R0, !P0 ;  /* 0x000000000300720c */ /* 0x040fe20004761270 */
[----:B------:R-:W-:Y:S01]  /*1ef0*/  STS [R49+0x900], R122 ;  /* 0x0009007a31007388 */ /* 0x000fe20000000800 */
[----:B------:R-:W-:-:S03]  /*1f00*/  LOP3.LUT R61, R3, 0x50, RZ, 0xfc, !PT ;  /* 0x00000050033d7812 */ /* 0x000fc600078efcff */
[----:B------:R-:W-:Y:S04]  /*1f10*/  STS [R49+0x90], R124 ;  /* 0x0000907c31007388 */ /* 0x000fe80000000800 */
        /* <DEDUP_REMOVED lines=12> */
[----:B------:R-:W-:Y:S01]  /*1fe0*/  STS [R49+0x970], R150 ;  /* 0x0009709631007388 */ /* 0x000fe20000000800 */
[----:B------:R-:W-:Y:S06]  /*1ff0*/  BAR.SYNC.DEFER_BLOCKING 0x0 ;  /* 0x0000000000007b1d */ /* 0x000fec0000010000 */
[----:B------:R-:W1:Y:S04]  /*2000*/  LDS.128 R36, [R60] ;  /* 0x000000003c247984 */ /* 0x000e680000000c00 */
[----:B------:R-:W2:Y:S04]  /*2010*/  LDS.128 R40, [R60+0x880] ;  /* 0x000880003c287984 */ /* 0x000ea80000000c00 */
[----:B------:R-:W3:Y:S04]  /*2020*/  LDS.128 R20, [R60+0x1100] ;  /* 0x001100003c147984 */ /* 0x000ee80000000c00 */
[----:B------:R-:W4:Y:S04]  /*2030*/  LDS.128 R24, [R60+0x1980] ;  /* 0x001980003c187984 */ /* 0x000f280000000c00 */
[----:B------:R-:W5:Y:S04]  /*2040*/  LDS.128 R28, [R60+0x2200] ;  /* 0x002200003c1c7984 */ /* 0x000f680000000c00 */
[----:B------:R-:W1:Y:S04]  /*2050*/  LDS.128 R12, [R60+0x2a80] ;  /* 0x002a80003c0c7984 */ /* 0x000e680000000c00 */
[----:B------:R-:W1:Y:S04]  /*2060*/  LDS.128 R4, [R60+0x3300] ;  /* 0x003300003c047984 */ /* 0x000e680000000c00 */
[----:B------:R-:W1:Y:S01]  /*2070*/  LDS.128 R8, [R60+0x3b80] ;  /* 0x003b80003c087984 */ /* 0x000e620000000c00 */
[----:B------:R-:W-:Y:S06]  /*2080*/  BAR.SYNC.DEFER_BLOCKING 0x0 ;  /* 0x0000000000007b1d */ /* 0x000fec0000010000 */
[----:B------:R-:W-:Y:S04]  /*2090*/  STS [R49], R2 ;  /* 0x0000000231007388 */ /* 0x000fe80000000800 */
[----:B------:R-:W-:Y:S04]  /*20a0*/  STS [R49+0x880], R16 ;  /* 0x0008801031007388 */ /* 0x000fe80000000800 */
[----:B------:R2:W-:Y:S04]  /*20b0*/  STS [R49+0x10], R17 ;  /* 0x0000101131007388 */ /* 0x0005e80000000800 */
[----:B------:R-:W-:Y:S04]  /*20c0*/  STS [R49+0x890], R18 ;  /* 0x0008901231007388 */ /* 0x000fe80000000800 */
[----:B------:R-:W-:Y:S01]  /*20d0*/  STS [R49+0x20], R32 ;  /* 0x0000202031007388 */ /* 0x000fe20000000800 */
[----:B--2---:R-:W-:-:S03]  /*20e0*/  LOP3.LUT R17, R3, 0x30, RZ, 0xfc, !PT ;  /* 0x0000003003117812 */ /* 0x004fc600078efcff */
        /* <DEDUP_REMOVED lines=9> */
[----:B--2---:R-:W-:-:S03]  /*2180*/  IMAD.WIDE R44, R63, 0x2, R52 ;  /* 0x000000023f2c7825 */ /* 0x004fc600078e0234 */
[----:B------:R-:W-:Y:S04]  /*2190*/  STS [R49+0x8e0], R50 ;  /* 0x0008e03231007388 */ /* 0x000fe80000000800 */
[----:B------:R-:W-:Y:S04]  /*21a0*/  STS [R49+0x70], R154 ;  /* 0x0000709a31007388 */ /* 0x000fe80000000800 */
[----:B------:R2:W-:Y:S04]  /*21b0*/  STS [R49+0x8f0], R54 ;  /* 0x0008f03631007388 */ /* 0x0005e80000000800 */
[----:B------:R1:W-:Y:S04]  /*21c0*/  STS [R49+0x80], R56 ;  /* 0x0000803831007388 */ /* 0x0003e80000000800 */
[----:B------:R3:W-:Y:S01]  /*21d0*/  STS [R49+0x900], R58 ;  /* 0x0009003a31007388 */ /* 0x0007e20000000800 */
[----:B--2---:R-:W-:-:S03]  /*21e0*/  IMAD.WIDE R54, R55, 0x2, R52 ;  /* 0x0000000237367825 */ /* 0x004fc600078e0234 */
[----:B------:R-:W-:Y:S01]  /*21f0*/  STS [R49+0x90], R156 ;  /* 0x0000909c31007388 */ /* 0x000fe20000000800 */
[----:B-1----:R-:W-:-:S03]  /*2200*/  IMAD.WIDE R56, R57, 0x2, R52 ;  /* 0x0000000239387825 */ /* 0x002fc600078e0234 */
[----:B------:R-:W-:Y:S01]  /*2210*/  STS [R49+0x910], R62 ;  /* 0x0009103e31007388 */ /* 0x000fe20000000800 */
[----:B---3--:R-:W-:-:S03]  /*2220*/  IMAD.WIDE R58, R59, 0x2, R52 ;  /* 0x000000023b3a7825 */ /* 0x008fc600078e0234 */
        /* <DEDUP_REMOVED lines=11> */
[----:B------:R1:W-:Y:S01]  /*22e0*/  STS [R49+0x970], R86 ;  /* 0x0009705631007388 */ /* 0x0003e20000000800 */
[----:B------:R-:W-:Y:S01]  /*22f0*/  BAR.SYNC.DEFER_BLOCKING 0x0 ;  /* 0x0000000000007b1d */ /* 0x000fe20000010000 */
[----:B-1----:R-:W-:-:S05]  /*2300*/  LOP3.LUT R49, R3, 0x40, RZ, 0xfc, !PT ;  /* 0x0000004003317812 */ /* 0x002fca00078efcff */
[----:B------:R1:W-:Y:S01]  /*2310*/  @P3 STG.E.128 desc[UR22][R44.64], R36 ;  /* 0x000000242c003986 */ /* 0x0003e2000c101d16 */
[----:B------:R-:W-:-:S03]  /*2320*/  ISETP.LT.AND P3, PT, R17, R0, !P0 ;  /* 0x000000001100720c */ /* 0x000fc60004761270 */
[----:B------:R-:W-:Y:S01]  /*2330*/  @P2 STG.E.128 desc[UR22][R46.64], R40 ;  /* 0x000000282e002986 */ /* 0x000fe2000c101d16 */
[----:B------:R-:W-:-:S03]  /*2340*/  ISETP.LT.AND P2, PT, R19, R0, !P0 ;  /* 0x000000001300720c */ /* 0x000fc60004741270 */
[----:B------:R-:W2:Y:S04]  /*2350*/  LDS.128 R16, [R60] ;  /* 0x000000003c107984 */ /* 0x000ea80000000c00 */
[----:B------:R3:W-:Y:S01]  /*2360*/  @P1 STG.E.128 desc[UR22][R54.64], R20 ;  /* 0x0000001436001986 */ /* 0x0007e2000c101d16 */
[----:B------:R-:W-:-:S03]  /*2370*/  ISETP.LT.AND P1, PT, R49, R0, !P0 ;  /* 0x000000003100720c */ /* 0x000fc60004721270 */
[----:B----4-:R4:W-:Y:S01]  /*2380*/  @P6 STG.E.128 desc[UR22][R56.64], R24 ;  /* 0x0000001838006986 */ /* 0x0109e2000c101d16 */
[----:B-1----:R-:W-:-:S03]  /*2390*/  LOP3.LUT R37, R3, 0x48, RZ, 0xfc, !PT ;  /* 0x0000004803257812 */ /* 0x002fc600078efcff */
[----:B------:R-:W1:Y:S01]  /*23a0*/  LDS.128 R32, [R60+0x880] ;  /* 0x000880003c207984 */ /* 0x000e620000000c00 */
[----:B------:R-:W-:-:S03]  /*23b0*/  ISETP.LT.AND P6, PT, R37, R0, !P0 ;  /* 0x000000002500720c */ /* 0x000fc600047c1270 */
[----:B------:R-:W1:Y:S04]  /*23c0*/  LDS.128 R36, [R60+0x1100] ;  /* 0x001100003c247984 */ /* 0x000e680000000c00 */
[----:B------:R-:W1:Y:S01]  /*23d0*/  LDS.128 R40, [R60+0x1980] ;  /* 0x001980003c287984 */ /* 0x000e620000000c00 */
[----:B---3--:R-:W-:-:S03]  /*23e0*/  VIADD R55, R63, 0x24000 ;  /* 0x000240003f377836 */ /* 0x008fc60000000000 */
[----:B------:R-:W1:Y:S01]  /*23f0*/  LDS.128 R44, [R60+0x2200] ;  /* 0x002200003c2c7984 */ /* 0x000e620000000c00 */
[----:B----4-:R-:W-:-:S03]  /*2400*/  IMAD.WIDE R24, R65, 0x2, R52 ;  /* 0x0000000241187825 */ /* 0x010fc600078e0234 */
[----:B------:R-:W4:Y:S01]  /*2410*/  LDS.128 R48, [R60+0x2a80] ;  /* 0x002a80003c307984 */ /* 0x000f220000000c00 */
[----:B------:R-:W-:Y:S01]  /*2420*/  IMAD.WIDE R26, R55, 0x2, R52 ;  /* 0x00000002371a7825 */ /* 0x000fe200078e0234 */
[----:B------:R-:W-:Y:S02]  /*2430*/  LOP3.LUT R55, R3, 0x60, RZ, 0xfc, !PT ;  /* 0x0000006003377812 */ /* 0x000fe400078efcff */
[----:B------:R-:W1:Y:S01]  /*2440*/  LDS.128 R20, [R60+0x3300] ;  /* 0x003300003c147984 */ /* 0x000e620000000c00 */
[----:B------:R-:W-:-:S03]  /*2450*/  VIADD R57, R63, 0x36000 ;  /* 0x000360003f397836 */ /* 0x000fc60000000000 */
[----:B-----5:R3:W-:Y:S01]  /*2460*/  @P5 STG.E.128 desc[UR22][R58.64], R28 ;  /* 0x0000001c3a005986 */ /* 0x0207e2000c101d16 */
[----:B------:R-:W-:-:S03]  /*2470*/  ISETP.LT.AND P5, PT, R61, R0, !P0 ;  /* 0x000000003d00720c */ /* 0x000fc600047a1270 */
[----:B------:R5:W-:Y:S04]  /*2480*/  @P4 STG.E.128 desc[UR22][R24.64], R12 ;  /* 0x0000000c18004986 */ /* 0x000be8000c101d16 */
[----:B------:R2:W-:Y:S01]  /*2490*/  @P3 STG.E.128 desc[UR22][R26.64], R4 ;  /* 0x000000041a003986 */ /* 0x0005e2000c101d16 */
[----:B------:R-:W-:Y:S02]  /*24a0*/  ISETP.LT.AND P3, PT, R55, R0, !P0 ;  /* 0x000000003700720c */ /* 0x000fe40004761270 */
[C---:B------:R-:W-:Y:S02]  /*24b0*/  LOP3.LUT R55, R3.reuse, 0x68, RZ, 0xfc, !PT ;  /* 0x0000006803377812 */ /* 0x040fe400078efcff */
[----:B---3--:R-:W-:Y:S01]  /*24c0*/  LOP3.LUT R31, R3, 0x58, RZ, 0xfc, !PT ;  /* 0x00000058031f7812 */ /* 0x008fe200078efcff */
[----:B------:R-:W-:-:S03]  /*24d0*/  VIADD R29, R63, 0x2a000 ;  /* 0x0002a0003f1d7836 */ /* 0x000fc60000000000 */
[----:B------:R-:W-:Y:S01]  /*24e0*/  ISETP.LT.AND P4, PT, R31, R0, !P0 ;  /* 0x000000001f00720c */ /* 0x000fe20004781270 */
[----:B------:R-:W-:Y:S01]  /*24f0*/  VIADD R31, R63, 0x30000 ;  /* 0x000300003f1f7836 */ /* 0x000fe20000000000 */
[----:B-----5:R-:W-:Y:S01]  /*2500*/  LOP3.LUT R13, R3, 0x70, RZ, 0xfc, !PT ;  /* 0x00000070030d7812 */ /* 0x020fe200078efcff */
[----:B------:R-:W-:Y:S01]  /*2510*/  IMAD.WIDE R28, R29, 0x2, R52 ;  /* 0x000000021d1c7825 */ /* 0x000fe200078e0234 */
[----:B------:R-:W-:-:S03]  /*2520*/  LOP3.LUT R15, R3, 0x78, RZ, 0xfc, !PT ;  /* 0x00000078030f7812 */ /* 0x000fc600078efcff */
[--C-:B------:R-:W-:Y:S01]  /*2530*/  IMAD.WIDE R30, R31, 0x2, R52.reuse ;  /* 0x000000021f1e7825 */ /* 0x100fe200078e0234 */
[----:B------:R5:W-:Y:S01]  /*2540*/  @P2 STG.E.128 desc[UR22][R28.64], R8 ;  /* 0x000000081c002986 */ /* 0x000be2000c101d16 */
[-C--:B------:R-:W-:Y:S02]  /*2550*/  ISETP.LT.AND P2, PT, R55, R0.reuse, !P0 ;  /* 0x000000003700720c */ /* 0x080fe40004741270 */
[----:B--2---:R-:W-:Y:S01]  /*2560*/  VIADD R5, R63, 0x3c000 ;  /* 0x0003c0003f057836 */ /* 0x004fe20000000000 */
[----:B------:R3:W-:Y:S01]  /*2570*/  @P1 STG.E.128 desc[UR22][R30.64], R16 ;  /* 0x000000101e001986 */ /* 0x0007e2000c101d16 */
[-C--:B------:R-:W-:Y:S01]  /*2580*/  ISETP.LT.AND P1, PT, R13, R0.reuse, !P0 ;  /* 0x000000000d00720c */ /* 0x080fe20004721270 */
[----:B------:R-:W-:Y:S01]  /*2590*/  VIADD R7, R63, 0x42000 ;  /* 0x000420003f077836 */ /* 0x000fe20000000000 */
[----:B------:R-:W-:Y:S01]  /*25a0*/  ISETP.LT.AND P0, PT, R15, R0, !P0 ;  /* 0x000000000f00720c */ /* 0x000fe20004701270 */
[----:B------:R-:W-:-:S04]  /*25b0*/  IMAD.WIDE R2, R57, 0x2, R52 ;  /* 0x0000000239027825 */ /* 0x000fc800078e0234 */
[----:B------:R-:W-:Y:S01]  /*25c0*/  VIADD R13, R63, 0x54000 ;  /* 0x000540003f0d7836 */ /* 0x000fe20000000000 */
[----:B-1----:R3:W-:Y:S01]  /*25d0*/  @P6 STG.E.128 desc[UR22][R2.64], R32 ;  /* 0x0000002002006986 */ /* 0x0027e2000c101d16 */
[----:B------:R-:W-:-:S04]  /*25e0*/  IMAD.WIDE R4, R5, 0x2, R52 ;  /* 0x0000000205047825 */ /* 0x000fc800078e0234 */
[C---:B-----5:R-:W-:Y:S01]  /*25f0*/  VIADD R9, R63.reuse, 0x48000 ;  /* 0x000480003f097836 */ /* 0x060fe20000000000 */
[----:B------:R3:W-:Y:S01]  /*2600*/  @P5 STG.E.128 desc[UR22][R4.64], R36 ;  /* 0x0000002404005986 */ /* 0x0007e2000c101d16 */
[----:B------:R-:W-:Y:S02]  /*2610*/  VIADD R11, R63, 0x4e000 ;  /* 0x0004e0003f0b7836 */ /* 0x000fe40000000000 */
[----:B------:R-:W-:-:S04]  /*2620*/  IMAD.WIDE R6, R7, 0x2, R52 ;  /* 0x0000000207067825 */ /* 0x000fc800078e0234 */
[--C-:B------:R-:W-:Y:S01]  /*2630*/  IMAD.WIDE R8, R9, 0x2, R52.reuse ;  /* 0x0000000209087825 */ /* 0x100fe200078e0234 */
[----:B------:R3:W-:Y:S03]  /*2640*/  @P4 STG.E.128 desc[UR22][R6.64], R40 ;  /* 0x0000002806004986 */ /* 0x0007e6000c101d16 */
[--C-:B------:R-:W-:Y:S01]  /*2650*/  IMAD.WIDE R10, R11, 0x2, R52.reuse ;  /* 0x000000020b0a7825 */ /* 0x100fe200078e0234 */
[----:B------:R3:W-:Y:S03]  /*2660*/  @P3 STG.E.128 desc[UR22][R8.64], R44 ;  /* 0x0000002c08003986 */ /* 0x0007e6000c101d16 */
[----:B------:R-:W-:Y:S01]  /*2670*/  IMAD.WIDE R12, R13, 0x2, R52 ;  /* 0x000000020d0c7825 */ /* 0x000fe200078e0234 */
[----:B----4-:R3:W-:Y:S04]  /*2680*/  @P2 STG.E.128 desc[UR22][R10.64], R48 ;  /* 0x000000300a002986 */ /* 0x0107e8000c101d16 */
[----:B------:R3:W-:Y:S01]  /*2690*/  @P1 STG.E.128 desc[UR22][R12.64], R20 ;  /* 0x000000140c001986 */ /* 0x0007e2000c101d16 */
[----:B------:R-:W-:Y:S05]  /*26a0*/  @!P0 EXIT ;  /* 0x000000000000894d */ /* 0x000fea0003800000 */
[----:B---3--:R-:W1:Y:S01]  /*26b0*/  LDS.128 R4, [R60+0x3b80] ;  /* 0x003b80003c047984 */ /* 0x008e620000000c00 */
[----:B------:R-:W-:-:S04]  /*26c0*/  VIADD R63, R63, 0x5a000 ;  /* 0x0005a0003f3f7836 */ /* 0x000fc80000000000 */
[----:B------:R-:W-:-:S05]  /*26d0*/  IMAD.WIDE R52, R63, 0x2, R52 ;  /* 0x000000023f347825 */ /* 0x000fca00078e0234 */
[----:B-1----:R-:W-:Y:S01]  /*26e0*/  STG.E.128 desc[UR22][R52.64], R4 ;  /* 0x0000000434007986 */ /* 0x002fe2000c101d16 */
[----:B------:R-:W-:Y:S05]  /*26f0*/  EXIT ;  /* 0x000000000000794d */ /* 0x000fea0003800000 */
.L_x_1:
[----:B------:R-:W-:-:S00]  /*2700*/  BRA `(.L_x_1) ;  /* 0xfffffffc00fc7947 */ /* 0x000fc0000383ffff */
[----:B------:R-:W-:-:S00]  /*2710*/  NOP ;  /* 0x0000000000007918 */ /* 0x000fc00000000000 */
        /* <DEDUP_REMOVED lines=14> */
.L_x_2:


//--------------------- .nv.shared.triton_mm      --------------------------
	.section	.nv.shared.triton_mm,"aw",@nobits
	.sectionflags	@""
	.align	16
	.zero		1024


//--------------------- .nv.constant0.triton_mm   --------------------------
	.section	.nv.constant0.triton_mm,"a",@progbits
	.sectionflags	@""
	.align	4
.nv.constant0.triton_mm:
	.zero		556
